//
// Generated by NVIDIA NVVM Compiler
//
// Compiler Build ID: CL-36424714
// Cuda compilation tools, release 13.0, V13.0.88
// Based on NVVM 20.0.0
//

.version 9.0
.target sm_100
.address_size 64

	// .globl	_Z11printkernelPfS_
.extern .func  (.param .b32 func_retval0) vprintf
(
	.param .b64 vprintf_param_0,
	.param .b64 vprintf_param_1
)
;
// _ZZ7kernel4ILi128ELi32ELi32EEvPKfPfiE7x_cache has been demoted
.global .align 1 .b8 _ZN34_INTERNAL_b24dde5c_4_k_cu_481052094cuda3std3__436_GLOBAL__N__b24dde5c_4_k_cu_481052096ignoreE[1];
.global .align 1 .b8 _ZN34_INTERNAL_b24dde5c_4_k_cu_481052094cuda3std3__45__cpo5beginE[1];
.global .align 1 .b8 _ZN34_INTERNAL_b24dde5c_4_k_cu_481052094cuda3std3__45__cpo3endE[1];
.global .align 1 .b8 _ZN34_INTERNAL_b24dde5c_4_k_cu_481052094cuda3std3__45__cpo6cbeginE[1];
.global .align 1 .b8 _ZN34_INTERNAL_b24dde5c_4_k_cu_481052094cuda3std3__45__cpo4cendE[1];
.global .align 1 .b8 _ZN34_INTERNAL_b24dde5c_4_k_cu_481052094cuda3std3__45__cpo6rbeginE[1];
.global .align 1 .b8 _ZN34_INTERNAL_b24dde5c_4_k_cu_481052094cuda3std3__45__cpo4rendE[1];
.global .align 1 .b8 _ZN34_INTERNAL_b24dde5c_4_k_cu_481052094cuda3std3__45__cpo7crbeginE[1];
.global .align 1 .b8 _ZN34_INTERNAL_b24dde5c_4_k_cu_481052094cuda3std3__45__cpo5crendE[1];
.global .align 1 .b8 _ZN34_INTERNAL_b24dde5c_4_k_cu_481052094cuda3std3__419piecewise_constructE[1];
.global .align 1 .b8 _ZN34_INTERNAL_b24dde5c_4_k_cu_481052094cuda3std3__48in_placeE[1];
.global .align 1 .b8 _ZN34_INTERNAL_b24dde5c_4_k_cu_481052094cuda3std3__420unreachable_sentinelE[1];
.global .align 1 .b8 _ZN34_INTERNAL_b24dde5c_4_k_cu_481052094cuda3std3__47nulloptE[1];
.global .align 1 .b8 _ZN34_INTERNAL_b24dde5c_4_k_cu_481052094cuda3std3__48unexpectE[1];
.global .align 1 .b8 _ZN34_INTERNAL_b24dde5c_4_k_cu_481052094cuda3std6ranges3__45__cpo4swapE[1];
.global .align 1 .b8 _ZN34_INTERNAL_b24dde5c_4_k_cu_481052094cuda3std6ranges3__45__cpo9iter_moveE[1];
.global .align 1 .b8 _ZN34_INTERNAL_b24dde5c_4_k_cu_481052094cuda3std6ranges3__45__cpo7advanceE[1];
.global .align 1 .b8 _ZN34_INTERNAL_b24dde5c_4_k_cu_481052094cuda3std6ranges3__45__cpo5beginE[1];
.global .align 1 .b8 _ZN34_INTERNAL_b24dde5c_4_k_cu_481052094cuda3std6ranges3__45__cpo3endE[1];
.global .align 1 .b8 _ZN34_INTERNAL_b24dde5c_4_k_cu_481052094cuda3std6ranges3__45__cpo6cbeginE[1];
.global .align 1 .b8 _ZN34_INTERNAL_b24dde5c_4_k_cu_481052094cuda3std6ranges3__45__cpo4cendE[1];
.global .align 1 .b8 _ZN34_INTERNAL_b24dde5c_4_k_cu_481052094cuda3std6ranges3__45__cpo9iter_swapE[1];
.global .align 1 .b8 _ZN34_INTERNAL_b24dde5c_4_k_cu_481052094cuda3std6ranges3__45__cpo4nextE[1];
.global .align 1 .b8 _ZN34_INTERNAL_b24dde5c_4_k_cu_481052094cuda3std6ranges3__45__cpo4prevE[1];
.global .align 1 .b8 _ZN34_INTERNAL_b24dde5c_4_k_cu_481052094cuda3std6ranges3__45__cpo4dataE[1];
.global .align 1 .b8 _ZN34_INTERNAL_b24dde5c_4_k_cu_481052094cuda3std6ranges3__45__cpo5cdataE[1];
.global .align 1 .b8 _ZN34_INTERNAL_b24dde5c_4_k_cu_481052094cuda3std6ranges3__45__cpo4sizeE[1];
.global .align 1 .b8 _ZN34_INTERNAL_b24dde5c_4_k_cu_481052094cuda3std6ranges3__45__cpo5ssizeE[1];
.global .align 1 .b8 _ZN34_INTERNAL_b24dde5c_4_k_cu_481052094cuda3std6ranges3__45__cpo8distanceE[1];
.global .align 1 .b8 _ZN34_INTERNAL_b24dde5c_4_k_cu_481052096thrust24THRUST_300001_SM_1000_NS8cuda_cub3parE[1];
.global .align 1 .b8 _ZN34_INTERNAL_b24dde5c_4_k_cu_481052096thrust24THRUST_300001_SM_1000_NS8cuda_cub10par_nosyncE[1];
.global .align 1 .b8 _ZN34_INTERNAL_b24dde5c_4_k_cu_481052096thrust24THRUST_300001_SM_1000_NS6system6detail10sequential3seqE[1];
.global .align 1 .b8 _ZN34_INTERNAL_b24dde5c_4_k_cu_481052096thrust24THRUST_300001_SM_1000_NS6system3cpp3parE[1];
.global .align 1 .b8 _ZN34_INTERNAL_b24dde5c_4_k_cu_481052096thrust24THRUST_300001_SM_1000_NS12placeholders2_1E[1];
.global .align 1 .b8 _ZN34_INTERNAL_b24dde5c_4_k_cu_481052096thrust24THRUST_300001_SM_1000_NS12placeholders2_2E[1];
.global .align 1 .b8 _ZN34_INTERNAL_b24dde5c_4_k_cu_481052096thrust24THRUST_300001_SM_1000_NS12placeholders2_3E[1];
.global .align 1 .b8 _ZN34_INTERNAL_b24dde5c_4_k_cu_481052096thrust24THRUST_300001_SM_1000_NS12placeholders2_4E[1];
.global .align 1 .b8 _ZN34_INTERNAL_b24dde5c_4_k_cu_481052096thrust24THRUST_300001_SM_1000_NS12placeholders2_5E[1];
.global .align 1 .b8 _ZN34_INTERNAL_b24dde5c_4_k_cu_481052096thrust24THRUST_300001_SM_1000_NS12placeholders2_6E[1];
.global .align 1 .b8 _ZN34_INTERNAL_b24dde5c_4_k_cu_481052096thrust24THRUST_300001_SM_1000_NS12placeholders2_7E[1];
.global .align 1 .b8 _ZN34_INTERNAL_b24dde5c_4_k_cu_481052096thrust24THRUST_300001_SM_1000_NS12placeholders2_8E[1];
.global .align 1 .b8 _ZN34_INTERNAL_b24dde5c_4_k_cu_481052096thrust24THRUST_300001_SM_1000_NS12placeholders2_9E[1];
.global .align 1 .b8 _ZN34_INTERNAL_b24dde5c_4_k_cu_481052096thrust24THRUST_300001_SM_1000_NS12placeholders3_10E[1];
.global .align 1 .b8 _ZN34_INTERNAL_b24dde5c_4_k_cu_481052096thrust24THRUST_300001_SM_1000_NS3seqE[1];
.global .align 1 .b8 _ZN34_INTERNAL_b24dde5c_4_k_cu_481052096thrust24THRUST_300001_SM_1000_NS6deviceE[1];
.global .align 1 .b8 $str[4] = {37, 102, 32};
.global .align 1 .b8 $str$1[2] = {10};
.global .align 4 .b8 __cudart_i2opi_f[24] = {65, 144, 67, 60, 153, 149, 98, 219, 192, 221, 52, 245, 209, 87, 39, 252, 41, 21, 68, 78, 110, 131, 249, 162};

.visible .entry _Z11printkernelPfS_(
	.param .u64 .ptr .align 1 _Z11printkernelPfS__param_0,
	.param .u64 .ptr .align 1 _Z11printkernelPfS__param_1
)
{
	.local .align 8 .b8 	__local_depot0[8];
	.reg .b64 	%SP;
	.reg .b64 	%SPL;
	.reg .b32 	%r<45>;
	.reg .b32 	%f<21>;
	.reg .b64 	%rd<11>;
	.reg .b64 	%fd<21>;

	mov.u64 	%SPL, __local_depot0;
	cvta.local.u64 	%SP, %SPL;
	ld.param.u64 	%rd1, [_Z11printkernelPfS__param_0];
	ld.param.u64 	%rd2, [_Z11printkernelPfS__param_1];
	add.u64 	%rd3, %SP, 0;
	add.u64 	%rd4, %SPL, 0;
	cvta.to.global.u64 	%rd5, %rd1;
	ld.global.f32 	%f1, [%rd5];
	cvt.f64.f32 	%fd1, %f1;
	st.local.f64 	[%rd4], %fd1;
	mov.u64 	%rd6, $str;
	cvta.global.u64 	%rd7, %rd6;
	{ // callseq 0, 0
	.param .b64 param0;
	st.param.b64 	[param0], %rd7;
	.param .b64 param1;
	st.param.b64 	[param1], %rd3;
	.param .b32 retval0;
	call.uni (retval0), 
	vprintf, 
	(
	param0, 
	param1
	);
	ld.param.b32 	%r1, [retval0];
	} // callseq 0
	ld.global.f32 	%f2, [%rd5+4];
	cvt.f64.f32 	%fd2, %f2;
	st.local.f64 	[%rd4], %fd2;
	{ // callseq 1, 0
	.param .b64 param0;
	st.param.b64 	[param0], %rd7;
	.param .b64 param1;
	st.param.b64 	[param1], %rd3;
	.param .b32 retval0;
	call.uni (retval0), 
	vprintf, 
	(
	param0, 
	param1
	);
	ld.param.b32 	%r3, [retval0];
	} // callseq 1
	ld.global.f32 	%f3, [%rd5+8];
	cvt.f64.f32 	%fd3, %f3;
	st.local.f64 	[%rd4], %fd3;
	{ // callseq 2, 0
	.param .b64 param0;
	st.param.b64 	[param0], %rd7;
	.param .b64 param1;
	st.param.b64 	[param1], %rd3;
	.param .b32 retval0;
	call.uni (retval0), 
	vprintf, 
	(
	param0, 
	param1
	);
	ld.param.b32 	%r5, [retval0];
	} // callseq 2
	ld.global.f32 	%f4, [%rd5+12];
	cvt.f64.f32 	%fd4, %f4;
	st.local.f64 	[%rd4], %fd4;
	{ // callseq 3, 0
	.param .b64 param0;
	st.param.b64 	[param0], %rd7;
	.param .b64 param1;
	st.param.b64 	[param1], %rd3;
	.param .b32 retval0;
	call.uni (retval0), 
	vprintf, 
	(
	param0, 
	param1
	);
	ld.param.b32 	%r7, [retval0];
	} // callseq 3
	ld.global.f32 	%f5, [%rd5+16];
	cvt.f64.f32 	%fd5, %f5;
	st.local.f64 	[%rd4], %fd5;
	{ // callseq 4, 0
	.param .b64 param0;
	st.param.b64 	[param0], %rd7;
	.param .b64 param1;
	st.param.b64 	[param1], %rd3;
	.param .b32 retval0;
	call.uni (retval0), 
	vprintf, 
	(
	param0, 
	param1
	);
	ld.param.b32 	%r9, [retval0];
	} // callseq 4
	ld.global.f32 	%f6, [%rd5+20];
	cvt.f64.f32 	%fd6, %f6;
	st.local.f64 	[%rd4], %fd6;
	{ // callseq 5, 0
	.param .b64 param0;
	st.param.b64 	[param0], %rd7;
	.param .b64 param1;
	st.param.b64 	[param1], %rd3;
	.param .b32 retval0;
	call.uni (retval0), 
	vprintf, 
	(
	param0, 
	param1
	);
	ld.param.b32 	%r11, [retval0];
	} // callseq 5
	ld.global.f32 	%f7, [%rd5+24];
	cvt.f64.f32 	%fd7, %f7;
	st.local.f64 	[%rd4], %fd7;
	{ // callseq 6, 0
	.param .b64 param0;
	st.param.b64 	[param0], %rd7;
	.param .b64 param1;
	st.param.b64 	[param1], %rd3;
	.param .b32 retval0;
	call.uni (retval0), 
	vprintf, 
	(
	param0, 
	param1
	);
	ld.param.b32 	%r13, [retval0];
	} // callseq 6
	ld.global.f32 	%f8, [%rd5+28];
	cvt.f64.f32 	%fd8, %f8;
	st.local.f64 	[%rd4], %fd8;
	{ // callseq 7, 0
	.param .b64 param0;
	st.param.b64 	[param0], %rd7;
	.param .b64 param1;
	st.param.b64 	[param1], %rd3;
	.param .b32 retval0;
	call.uni (retval0), 
	vprintf, 
	(
	param0, 
	param1
	);
	ld.param.b32 	%r15, [retval0];
	} // callseq 7
	ld.global.f32 	%f9, [%rd5+32];
	cvt.f64.f32 	%fd9, %f9;
	st.local.f64 	[%rd4], %fd9;
	{ // callseq 8, 0
	.param .b64 param0;
	st.param.b64 	[param0], %rd7;
	.param .b64 param1;
	st.param.b64 	[param1], %rd3;
	.param .b32 retval0;
	call.uni (retval0), 
	vprintf, 
	(
	param0, 
	param1
	);
	ld.param.b32 	%r17, [retval0];
	} // callseq 8
	ld.global.f32 	%f10, [%rd5+36];
	cvt.f64.f32 	%fd10, %f10;
	st.local.f64 	[%rd4], %fd10;
	{ // callseq 9, 0
	.param .b64 param0;
	st.param.b64 	[param0], %rd7;
	.param .b64 param1;
	st.param.b64 	[param1], %rd3;
	.param .b32 retval0;
	call.uni (retval0), 
	vprintf, 
	(
	param0, 
	param1
	);
	ld.param.b32 	%r19, [retval0];
	} // callseq 9
	mov.u64 	%rd8, $str$1;
	cvta.global.u64 	%rd9, %rd8;
	{ // callseq 10, 0
	.param .b64 param0;
	st.param.b64 	[param0], %rd9;
	.param .b64 param1;
	st.param.b64 	[param1], 0;
	.param .b32 retval0;
	call.uni (retval0), 
	vprintf, 
	(
	param0, 
	param1
	);
	ld.param.b32 	%r21, [retval0];
	} // callseq 10
	cvta.to.global.u64 	%rd10, %rd2;
	ld.global.f32 	%f11, [%rd10];
	cvt.f64.f32 	%fd11, %f11;
	st.local.f64 	[%rd4], %fd11;
	{ // callseq 11, 0
	.param .b64 param0;
	st.param.b64 	[param0], %rd7;
	.param .b64 param1;
	st.param.b64 	[param1], %rd3;
	.param .b32 retval0;
	call.uni (retval0), 
	vprintf, 
	(
	param0, 
	param1
	);
	ld.param.b32 	%r23, [retval0];
	} // callseq 11
	ld.global.f32 	%f12, [%rd10+4];
	cvt.f64.f32 	%fd12, %f12;
	st.local.f64 	[%rd4], %fd12;
	{ // callseq 12, 0
	.param .b64 param0;
	st.param.b64 	[param0], %rd7;
	.param .b64 param1;
	st.param.b64 	[param1], %rd3;
	.param .b32 retval0;
	call.uni (retval0), 
	vprintf, 
	(
	param0, 
	param1
	);
	ld.param.b32 	%r25, [retval0];
	} // callseq 12
	ld.global.f32 	%f13, [%rd10+8];
	cvt.f64.f32 	%fd13, %f13;
	st.local.f64 	[%rd4], %fd13;
	{ // callseq 13, 0
	.param .b64 param0;
	st.param.b64 	[param0], %rd7;
	.param .b64 param1;
	st.param.b64 	[param1], %rd3;
	.param .b32 retval0;
	call.uni (retval0), 
	vprintf, 
	(
	param0, 
	param1
	);
	ld.param.b32 	%r27, [retval0];
	} // callseq 13
	ld.global.f32 	%f14, [%rd10+12];
	cvt.f64.f32 	%fd14, %f14;
	st.local.f64 	[%rd4], %fd14;
	{ // callseq 14, 0
	.param .b64 param0;
	st.param.b64 	[param0], %rd7;
	.param .b64 param1;
	st.param.b64 	[param1], %rd3;
	.param .b32 retval0;
	call.uni (retval0), 
	vprintf, 
	(
	param0, 
	param1
	);
	ld.param.b32 	%r29, [retval0];
	} // callseq 14
	ld.global.f32 	%f15, [%rd10+16];
	cvt.f64.f32 	%fd15, %f15;
	st.local.f64 	[%rd4], %fd15;
	{ // callseq 15, 0
	.param .b64 param0;
	st.param.b64 	[param0], %rd7;
	.param .b64 param1;
	st.param.b64 	[param1], %rd3;
	.param .b32 retval0;
	call.uni (retval0), 
	vprintf, 
	(
	param0, 
	param1
	);
	ld.param.b32 	%r31, [retval0];
	} // callseq 15
	ld.global.f32 	%f16, [%rd10+20];
	cvt.f64.f32 	%fd16, %f16;
	st.local.f64 	[%rd4], %fd16;
	{ // callseq 16, 0
	.param .b64 param0;
	st.param.b64 	[param0], %rd7;
	.param .b64 param1;
	st.param.b64 	[param1], %rd3;
	.param .b32 retval0;
	call.uni (retval0), 
	vprintf, 
	(
	param0, 
	param1
	);
	ld.param.b32 	%r33, [retval0];
	} // callseq 16
	ld.global.f32 	%f17, [%rd10+24];
	cvt.f64.f32 	%fd17, %f17;
	st.local.f64 	[%rd4], %fd17;
	{ // callseq 17, 0
	.param .b64 param0;
	st.param.b64 	[param0], %rd7;
	.param .b64 param1;
	st.param.b64 	[param1], %rd3;
	.param .b32 retval0;
	call.uni (retval0), 
	vprintf, 
	(
	param0, 
	param1
	);
	ld.param.b32 	%r35, [retval0];
	} // callseq 17
	ld.global.f32 	%f18, [%rd10+28];
	cvt.f64.f32 	%fd18, %f18;
	st.local.f64 	[%rd4], %fd18;
	{ // callseq 18, 0
	.param .b64 param0;
	st.param.b64 	[param0], %rd7;
	.param .b64 param1;
	st.param.b64 	[param1], %rd3;
	.param .b32 retval0;
	call.uni (retval0), 
	vprintf, 
	(
	param0, 
	param1
	);
	ld.param.b32 	%r37, [retval0];
	} // callseq 18
	ld.global.f32 	%f19, [%rd10+32];
	cvt.f64.f32 	%fd19, %f19;
	st.local.f64 	[%rd4], %fd19;
	{ // callseq 19, 0
	.param .b64 param0;
	st.param.b64 	[param0], %rd7;
	.param .b64 param1;
	st.param.b64 	[param1], %rd3;
	.param .b32 retval0;
	call.uni (retval0), 
	vprintf, 
	(
	param0, 
	param1
	);
	ld.param.b32 	%r39, [retval0];
	} // callseq 19
	ld.global.f32 	%f20, [%rd10+36];
	cvt.f64.f32 	%fd20, %f20;
	st.local.f64 	[%rd4], %fd20;
	{ // callseq 20, 0
	.param .b64 param0;
	st.param.b64 	[param0], %rd7;
	.param .b64 param1;
	st.param.b64 	[param1], %rd3;
	.param .b32 retval0;
	call.uni (retval0), 
	vprintf, 
	(
	param0, 
	param1
	);
	ld.param.b32 	%r41, [retval0];
	} // callseq 20
	{ // callseq 21, 0
	.param .b64 param0;
	st.param.b64 	[param0], %rd9;
	.param .b64 param1;
	st.param.b64 	[param1], 0;
	.param .b32 retval0;
	call.uni (retval0), 
	vprintf, 
	(
	param0, 
	param1
	);
	ld.param.b32 	%r43, [retval0];
	} // callseq 21
	ret;

}
	// .globl	_Z7kernel4ILi128ELi32ELi32EEvPKfPfi
.visible .entry _Z7kernel4ILi128ELi32ELi32EEvPKfPfi(
	.param .u64 .ptr .align 1 _Z7kernel4ILi128ELi32ELi32EEvPKfPfi_param_0,
	.param .u64 .ptr .align 1 _Z7kernel4ILi128ELi32ELi32EEvPKfPfi_param_1,
	.param .u32 _Z7kernel4ILi128ELi32ELi32EEvPKfPfi_param_2
)
{
	.local .align 4 .b8 	__local_depot1[28];
	.reg .b64 	%SP;
	.reg .b64 	%SPL;
	.reg .pred 	%p<42>;
	.reg .b32 	%r<208>;
	.reg .b32 	%f<168>;
	.reg .b64 	%rd<76>;
	.reg .b64 	%fd<9>;
	// demoted variable
	.shared .align 4 .b8 _ZZ7kernel4ILi128ELi32ELi32EEvPKfPfiE7x_cache[512];
	mov.u64 	%SPL, __local_depot1;
	ld.param.u64 	%rd19, [_Z7kernel4ILi128ELi32ELi32EEvPKfPfi_param_0];
	ld.param.u64 	%rd20, [_Z7kernel4ILi128ELi32ELi32EEvPKfPfi_param_1];
	ld.param.u32 	%r70, [_Z7kernel4ILi128ELi32ELi32EEvPKfPfi_param_2];
	add.u64 	%rd1, %SPL, 0;
	mov.u32 	%r1, %ntid.x;
	mov.u32 	%r2, %tid.x;
	mov.u32 	%r71, %ctaid.x;
	mad.lo.s32 	%r72, %r71, %r1, %r2;
	shr.u32 	%r189, %r72, 5;
	setp.ge.s32 	%p1, %r189, %r70;
	@%p1 bra 	$L__BB1_39;
	mov.u32 	%r73, %tid.y;
	mov.u32 	%r74, %tid.z;
	mov.u32 	%r75, %ntid.y;
	mad.lo.s32 	%r76, %r74, %r75, %r73;
	mad.lo.s32 	%r77, %r76, %r1, %r2;
	and.b32  	%r4, %r77, 31;
	shl.b32 	%r78, %r77, 4;
	and.b32  	%r79, %r78, -512;
	mov.u32 	%r80, _ZZ7kernel4ILi128ELi32ELi32EEvPKfPfiE7x_cache;
	add.s32 	%r81, %r80, %r79;
	shl.b32 	%r82, %r77, 2;
	and.b32  	%r83, %r82, 124;
	add.s32 	%r5, %r81, %r83;
	or.b32  	%r84, %r79, %r83;
	add.s32 	%r6, %r80, %r84;
	mul.wide.u32 	%rd22, %r4, 4;
	cvta.to.global.u64 	%rd23, %rd19;
	add.s64 	%rd2, %rd23, %rd22;
	mov.u32 	%r85, %nctaid.x;
	mul.lo.s32 	%r86, %r1, %r85;
	shr.u32 	%r7, %r86, 5;
	cvta.to.global.u64 	%rd3, %rd20;
	mov.u64 	%rd60, __cudart_i2opi_f;
$L__BB1_2:
	mul.wide.u32 	%rd24, %r189, 512;
	add.s64 	%rd71, %rd2, %rd24;
	mov.u32 	%r190, %r6;
	mov.u32 	%r191, %r4;
$L__BB1_3:
	ld.global.f32 	%f29, [%rd71];
	st.shared.f32 	[%r190], %f29;
	add.s32 	%r11, %r191, 32;
	add.s32 	%r190, %r190, 128;
	add.s64 	%rd71, %rd71, 128;
	setp.lt.u32 	%p2, %r191, 96;
	mov.u32 	%r191, %r11;
	@%p2 bra 	$L__BB1_3;
	bar.warp.sync 	-1;
	ld.shared.f32 	%f1, [%r5];
	mul.f32 	%f30, %f1, 0f3F22F983;
	cvt.rni.s32.f32 	%r195, %f30;
	cvt.rn.f32.s32 	%f31, %r195;
	fma.rn.f32 	%f32, %f31, 0fBFC90FDA, %f1;
	fma.rn.f32 	%f33, %f31, 0fB3A22168, %f32;
	fma.rn.f32 	%f164, %f31, 0fA7C234C5, %f33;
	abs.f32 	%f3, %f1;
	setp.ltu.f32 	%p3, %f3, 0f47CE4780;
	@%p3 bra 	$L__BB1_12;
	setp.neu.f32 	%p4, %f3, 0f7F800000;
	@%p4 bra 	$L__BB1_7;
	mov.f32 	%f36, 0f00000000;
	mul.rn.f32 	%f164, %f1, %f36;
	mov.b32 	%r195, 0;
	bra.uni 	$L__BB1_12;
$L__BB1_7:
	mov.b32 	%r14, %f1;
	shl.b32 	%r88, %r14, 8;
	or.b32  	%r15, %r88, -2147483648;
	mov.b64 	%rd72, 0;
	mov.b32 	%r192, 0;
$L__BB1_8:
	.pragma "nounroll";
	mul.wide.u32 	%rd26, %r192, 4;
	add.s64 	%rd28, %rd60, %rd26;
	ld.global.nc.u32 	%r89, [%rd28];
	mad.wide.u32 	%rd29, %r89, %r15, %rd72;
	shr.u64 	%rd72, %rd29, 32;
	add.s64 	%rd30, %rd1, %rd26;
	st.local.u32 	[%rd30], %rd29;
	add.s32 	%r192, %r192, 1;
	setp.ne.s32 	%p5, %r192, 6;
	@%p5 bra 	$L__BB1_8;
	shr.u32 	%r90, %r14, 23;
	st.local.u32 	[%rd1+24], %rd72;
	and.b32  	%r18, %r90, 31;
	and.b32  	%r91, %r90, 224;
	add.s32 	%r92, %r91, -128;
	shr.u32 	%r93, %r92, 5;
	mul.wide.u32 	%rd31, %r93, 4;
	sub.s64 	%rd9, %rd1, %rd31;
	ld.local.u32 	%r193, [%rd9+24];
	ld.local.u32 	%r194, [%rd9+20];
	setp.eq.s32 	%p6, %r18, 0;
	@%p6 bra 	$L__BB1_11;
	shf.l.wrap.b32 	%r193, %r194, %r193, %r18;
	ld.local.u32 	%r94, [%rd9+16];
	shf.l.wrap.b32 	%r194, %r94, %r194, %r18;
$L__BB1_11:
	shr.u32 	%r95, %r193, 30;
	shf.l.wrap.b32 	%r96, %r194, %r193, 2;
	shl.b32 	%r97, %r194, 2;
	shr.u32 	%r98, %r96, 31;
	add.s32 	%r99, %r98, %r95;
	neg.s32 	%r100, %r99;
	setp.lt.s32 	%p7, %r14, 0;
	selp.b32 	%r195, %r100, %r99, %p7;
	xor.b32  	%r101, %r96, %r14;
	shr.s32 	%r102, %r96, 31;
	xor.b32  	%r103, %r102, %r96;
	xor.b32  	%r104, %r102, %r97;
	cvt.u64.u32 	%rd32, %r103;
	shl.b64 	%rd33, %rd32, 32;
	cvt.u64.u32 	%rd34, %r104;
	or.b64  	%rd35, %rd33, %rd34;
	cvt.rn.f64.s64 	%fd1, %rd35;
	mul.f64 	%fd2, %fd1, 0d3BF921FB54442D19;
	cvt.rn.f32.f64 	%f34, %fd2;
	neg.f32 	%f35, %f34;
	setp.lt.s32 	%p8, %r101, 0;
	selp.f32 	%f164, %f35, %f34, %p8;
$L__BB1_12:
	mul.rn.f32 	%f37, %f164, %f164;
	and.b32  	%r106, %r195, 1;
	setp.eq.b32 	%p9, %r106, 1;
	selp.f32 	%f38, 0f3F800000, %f164, %p9;
	fma.rn.f32 	%f39, %f37, %f38, 0f00000000;
	fma.rn.f32 	%f40, %f37, 0f37CBAC00, 0fBAB607ED;
	selp.f32 	%f41, %f40, 0fB94D4153, %p9;
	selp.f32 	%f42, 0f3D2AAABB, 0f3C0885E4, %p9;
	fma.rn.f32 	%f43, %f41, %f37, %f42;
	selp.f32 	%f44, 0fBEFFFFFF, 0fBE2AAAA8, %p9;
	fma.rn.f32 	%f45, %f43, %f37, %f44;
	fma.rn.f32 	%f46, %f45, %f39, %f38;
	and.b32  	%r107, %r195, 2;
	setp.eq.s32 	%p10, %r107, 0;
	mov.f32 	%f47, 0f00000000;
	sub.f32 	%f48, %f47, %f46;
	selp.f32 	%f49, %f46, %f48, %p10;
	fma.rn.f32 	%f50, %f49, 0f3BBB989D, 0f3F000000;
	cvt.sat.f32.f32 	%f51, %f50;
	mov.f32 	%f52, 0f4B400001;
	mov.f32 	%f53, 0f437C0000;
	fma.rm.f32 	%f54, %f51, %f53, %f52;
	add.f32 	%f55, %f54, 0fCB40007F;
	neg.f32 	%f56, %f55;
	fma.rn.f32 	%f57, %f49, 0f3FB8AA3B, %f56;
	fma.rn.f32 	%f58, %f49, 0f32A57060, %f57;
	mov.b32 	%r108, %f54;
	shl.b32 	%r109, %r108, 23;
	mov.b32 	%f59, %r109;
	ex2.approx.ftz.f32 	%f60, %f58;
	fma.rn.f32 	%f7, %f60, %f59, 0f00000000;
	ld.shared.f32 	%f8, [%r5+128];
	mul.f32 	%f61, %f8, 0f3F22F983;
	cvt.rni.s32.f32 	%r199, %f61;
	cvt.rn.f32.s32 	%f62, %r199;
	fma.rn.f32 	%f63, %f62, 0fBFC90FDA, %f8;
	fma.rn.f32 	%f64, %f62, 0fB3A22168, %f63;
	fma.rn.f32 	%f165, %f62, 0fA7C234C5, %f64;
	abs.f32 	%f10, %f8;
	setp.ltu.f32 	%p11, %f10, 0f47CE4780;
	@%p11 bra 	$L__BB1_20;
	setp.eq.f32 	%p12, %f10, 0f7F800000;
	@%p12 bra 	$L__BB1_19;
	mov.b32 	%r28, %f8;
	shl.b32 	%r111, %r28, 8;
	or.b32  	%r29, %r111, -2147483648;
	mov.b64 	%rd73, 0;
	mov.b32 	%r196, 0;
$L__BB1_15:
	.pragma "nounroll";
	mul.wide.u32 	%rd37, %r196, 4;
	add.s64 	%rd39, %rd60, %rd37;
	ld.global.nc.u32 	%r112, [%rd39];
	mad.wide.u32 	%rd40, %r112, %r29, %rd73;
	shr.u64 	%rd73, %rd40, 32;
	add.s64 	%rd41, %rd1, %rd37;
	st.local.u32 	[%rd41], %rd40;
	add.s32 	%r196, %r196, 1;
	setp.ne.s32 	%p13, %r196, 6;
	@%p13 bra 	$L__BB1_15;
	shr.u32 	%r113, %r28, 23;
	st.local.u32 	[%rd1+24], %rd73;
	and.b32  	%r32, %r113, 31;
	and.b32  	%r114, %r113, 224;
	add.s32 	%r115, %r114, -128;
	shr.u32 	%r116, %r115, 5;
	mul.wide.u32 	%rd42, %r116, 4;
	sub.s64 	%rd12, %rd1, %rd42;
	ld.local.u32 	%r197, [%rd12+24];
	ld.local.u32 	%r198, [%rd12+20];
	setp.eq.s32 	%p14, %r32, 0;
	@%p14 bra 	$L__BB1_18;
	shf.l.wrap.b32 	%r197, %r198, %r197, %r32;
	ld.local.u32 	%r117, [%rd12+16];
	shf.l.wrap.b32 	%r198, %r117, %r198, %r32;
$L__BB1_18:
	shr.u32 	%r118, %r197, 30;
	shf.l.wrap.b32 	%r119, %r198, %r197, 2;
	shl.b32 	%r120, %r198, 2;
	shr.u32 	%r121, %r119, 31;
	add.s32 	%r122, %r121, %r118;
	neg.s32 	%r123, %r122;
	setp.lt.s32 	%p15, %r28, 0;
	selp.b32 	%r199, %r123, %r122, %p15;
	xor.b32  	%r124, %r119, %r28;
	shr.s32 	%r125, %r119, 31;
	xor.b32  	%r126, %r125, %r119;
	xor.b32  	%r127, %r125, %r120;
	cvt.u64.u32 	%rd43, %r126;
	shl.b64 	%rd44, %rd43, 32;
	cvt.u64.u32 	%rd45, %r127;
	or.b64  	%rd46, %rd44, %rd45;
	cvt.rn.f64.s64 	%fd3, %rd46;
	mul.f64 	%fd4, %fd3, 0d3BF921FB54442D19;
	cvt.rn.f32.f64 	%f65, %fd4;
	neg.f32 	%f66, %f65;
	setp.lt.s32 	%p16, %r124, 0;
	selp.f32 	%f165, %f66, %f65, %p16;
	bra.uni 	$L__BB1_20;
$L__BB1_19:
	mov.f32 	%f67, 0f00000000;
	mul.rn.f32 	%f165, %f8, %f67;
	mov.b32 	%r199, 0;
$L__BB1_20:
	mul.rn.f32 	%f68, %f165, %f165;
	and.b32  	%r129, %r199, 1;
	setp.eq.b32 	%p17, %r129, 1;
	selp.f32 	%f69, 0f3F800000, %f165, %p17;
	fma.rn.f32 	%f70, %f68, %f69, 0f00000000;
	fma.rn.f32 	%f71, %f68, 0f37CBAC00, 0fBAB607ED;
	selp.f32 	%f72, %f71, 0fB94D4153, %p17;
	selp.f32 	%f73, 0f3D2AAABB, 0f3C0885E4, %p17;
	fma.rn.f32 	%f74, %f72, %f68, %f73;
	selp.f32 	%f75, 0fBEFFFFFF, 0fBE2AAAA8, %p17;
	fma.rn.f32 	%f76, %f74, %f68, %f75;
	fma.rn.f32 	%f77, %f76, %f70, %f69;
	and.b32  	%r130, %r199, 2;
	setp.eq.s32 	%p18, %r130, 0;
	mov.f32 	%f78, 0f00000000;
	sub.f32 	%f79, %f78, %f77;
	selp.f32 	%f80, %f77, %f79, %p18;
	fma.rn.f32 	%f81, %f80, 0f3BBB989D, 0f3F000000;
	cvt.sat.f32.f32 	%f82, %f81;
	mov.f32 	%f83, 0f4B400001;
	mov.f32 	%f84, 0f437C0000;
	fma.rm.f32 	%f85, %f82, %f84, %f83;
	add.f32 	%f86, %f85, 0fCB40007F;
	neg.f32 	%f87, %f86;
	fma.rn.f32 	%f88, %f80, 0f3FB8AA3B, %f87;
	fma.rn.f32 	%f89, %f80, 0f32A57060, %f88;
	mov.b32 	%r131, %f85;
	shl.b32 	%r132, %r131, 23;
	mov.b32 	%f90, %r132;
	ex2.approx.ftz.f32 	%f91, %f89;
	fma.rn.f32 	%f14, %f91, %f90, %f7;
	ld.shared.f32 	%f15, [%r5+256];
	mul.f32 	%f92, %f15, 0f3F22F983;
	cvt.rni.s32.f32 	%r203, %f92;
	cvt.rn.f32.s32 	%f93, %r203;
	fma.rn.f32 	%f94, %f93, 0fBFC90FDA, %f15;
	fma.rn.f32 	%f95, %f93, 0fB3A22168, %f94;
	fma.rn.f32 	%f166, %f93, 0fA7C234C5, %f95;
	abs.f32 	%f17, %f15;
	setp.ltu.f32 	%p19, %f17, 0f47CE4780;
	@%p19 bra 	$L__BB1_28;
	setp.eq.f32 	%p20, %f17, 0f7F800000;
	@%p20 bra 	$L__BB1_27;
	mov.b32 	%r42, %f15;
	shl.b32 	%r134, %r42, 8;
	or.b32  	%r43, %r134, -2147483648;
	mov.b64 	%rd74, 0;
	mov.b32 	%r200, 0;
$L__BB1_23:
	.pragma "nounroll";
	mul.wide.u32 	%rd48, %r200, 4;
	add.s64 	%rd50, %rd60, %rd48;
	ld.global.nc.u32 	%r135, [%rd50];
	mad.wide.u32 	%rd51, %r135, %r43, %rd74;
	shr.u64 	%rd74, %rd51, 32;
	add.s64 	%rd52, %rd1, %rd48;
	st.local.u32 	[%rd52], %rd51;
	add.s32 	%r200, %r200, 1;
	setp.ne.s32 	%p21, %r200, 6;
	@%p21 bra 	$L__BB1_23;
	shr.u32 	%r136, %r42, 23;
	st.local.u32 	[%rd1+24], %rd74;
	and.b32  	%r46, %r136, 31;
	and.b32  	%r137, %r136, 224;
	add.s32 	%r138, %r137, -128;
	shr.u32 	%r139, %r138, 5;
	mul.wide.u32 	%rd53, %r139, 4;
	sub.s64 	%rd15, %rd1, %rd53;
	ld.local.u32 	%r201, [%rd15+24];
	ld.local.u32 	%r202, [%rd15+20];
	setp.eq.s32 	%p22, %r46, 0;
	@%p22 bra 	$L__BB1_26;
	shf.l.wrap.b32 	%r201, %r202, %r201, %r46;
	ld.local.u32 	%r140, [%rd15+16];
	shf.l.wrap.b32 	%r202, %r140, %r202, %r46;
$L__BB1_26:
	shr.u32 	%r141, %r201, 30;
	shf.l.wrap.b32 	%r142, %r202, %r201, 2;
	shl.b32 	%r143, %r202, 2;
	shr.u32 	%r144, %r142, 31;
	add.s32 	%r145, %r144, %r141;
	neg.s32 	%r146, %r145;
	setp.lt.s32 	%p23, %r42, 0;
	selp.b32 	%r203, %r146, %r145, %p23;
	xor.b32  	%r147, %r142, %r42;
	shr.s32 	%r148, %r142, 31;
	xor.b32  	%r149, %r148, %r142;
	xor.b32  	%r150, %r148, %r143;
	cvt.u64.u32 	%rd54, %r149;
	shl.b64 	%rd55, %rd54, 32;
	cvt.u64.u32 	%rd56, %r150;
	or.b64  	%rd57, %rd55, %rd56;
	cvt.rn.f64.s64 	%fd5, %rd57;
	mul.f64 	%fd6, %fd5, 0d3BF921FB54442D19;
	cvt.rn.f32.f64 	%f96, %fd6;
	neg.f32 	%f97, %f96;
	setp.lt.s32 	%p24, %r147, 0;
	selp.f32 	%f166, %f97, %f96, %p24;
	bra.uni 	$L__BB1_28;
$L__BB1_27:
	mov.f32 	%f98, 0f00000000;
	mul.rn.f32 	%f166, %f15, %f98;
	mov.b32 	%r203, 0;
$L__BB1_28:
	mul.rn.f32 	%f99, %f166, %f166;
	and.b32  	%r152, %r203, 1;
	setp.eq.b32 	%p25, %r152, 1;
	selp.f32 	%f100, 0f3F800000, %f166, %p25;
	fma.rn.f32 	%f101, %f99, %f100, 0f00000000;
	fma.rn.f32 	%f102, %f99, 0f37CBAC00, 0fBAB607ED;
	selp.f32 	%f103, %f102, 0fB94D4153, %p25;
	selp.f32 	%f104, 0f3D2AAABB, 0f3C0885E4, %p25;
	fma.rn.f32 	%f105, %f103, %f99, %f104;
	selp.f32 	%f106, 0fBEFFFFFF, 0fBE2AAAA8, %p25;
	fma.rn.f32 	%f107, %f105, %f99, %f106;
	fma.rn.f32 	%f108, %f107, %f101, %f100;
	and.b32  	%r153, %r203, 2;
	setp.eq.s32 	%p26, %r153, 0;
	mov.f32 	%f109, 0f00000000;
	sub.f32 	%f110, %f109, %f108;
	selp.f32 	%f111, %f108, %f110, %p26;
	fma.rn.f32 	%f112, %f111, 0f3BBB989D, 0f3F000000;
	cvt.sat.f32.f32 	%f113, %f112;
	mov.f32 	%f114, 0f4B400001;
	mov.f32 	%f115, 0f437C0000;
	fma.rm.f32 	%f116, %f113, %f115, %f114;
	add.f32 	%f117, %f116, 0fCB40007F;
	neg.f32 	%f118, %f117;
	fma.rn.f32 	%f119, %f111, 0f3FB8AA3B, %f118;
	fma.rn.f32 	%f120, %f111, 0f32A57060, %f119;
	mov.b32 	%r154, %f116;
	shl.b32 	%r155, %r154, 23;
	mov.b32 	%f121, %r155;
	ex2.approx.ftz.f32 	%f122, %f120;
	fma.rn.f32 	%f21, %f122, %f121, %f14;
	ld.shared.f32 	%f22, [%r5+384];
	mul.f32 	%f123, %f22, 0f3F22F983;
	cvt.rni.s32.f32 	%r207, %f123;
	cvt.rn.f32.s32 	%f124, %r207;
	fma.rn.f32 	%f125, %f124, 0fBFC90FDA, %f22;
	fma.rn.f32 	%f126, %f124, 0fB3A22168, %f125;
	fma.rn.f32 	%f167, %f124, 0fA7C234C5, %f126;
	abs.f32 	%f24, %f22;
	setp.ltu.f32 	%p27, %f24, 0f47CE4780;
	@%p27 bra 	$L__BB1_36;
	setp.eq.f32 	%p28, %f24, 0f7F800000;
	@%p28 bra 	$L__BB1_35;
	mov.b32 	%r56, %f22;
	shl.b32 	%r157, %r56, 8;
	or.b32  	%r57, %r157, -2147483648;
	mov.b64 	%rd75, 0;
	mov.b32 	%r204, 0;
$L__BB1_31:
	.pragma "nounroll";
	mul.wide.u32 	%rd59, %r204, 4;
	add.s64 	%rd61, %rd60, %rd59;
	ld.global.nc.u32 	%r158, [%rd61];
	mad.wide.u32 	%rd62, %r158, %r57, %rd75;
	shr.u64 	%rd75, %rd62, 32;
	add.s64 	%rd63, %rd1, %rd59;
	st.local.u32 	[%rd63], %rd62;
	add.s32 	%r204, %r204, 1;
	setp.ne.s32 	%p29, %r204, 6;
	@%p29 bra 	$L__BB1_31;
	shr.u32 	%r159, %r56, 23;
	st.local.u32 	[%rd1+24], %rd75;
	and.b32  	%r60, %r159, 31;
	and.b32  	%r160, %r159, 224;
	add.s32 	%r161, %r160, -128;
	shr.u32 	%r162, %r161, 5;
	mul.wide.u32 	%rd64, %r162, 4;
	sub.s64 	%rd18, %rd1, %rd64;
	ld.local.u32 	%r205, [%rd18+24];
	ld.local.u32 	%r206, [%rd18+20];
	setp.eq.s32 	%p30, %r60, 0;
	@%p30 bra 	$L__BB1_34;
	shf.l.wrap.b32 	%r205, %r206, %r205, %r60;
	ld.local.u32 	%r163, [%rd18+16];
	shf.l.wrap.b32 	%r206, %r163, %r206, %r60;
$L__BB1_34:
	shr.u32 	%r164, %r205, 30;
	shf.l.wrap.b32 	%r165, %r206, %r205, 2;
	shl.b32 	%r166, %r206, 2;
	shr.u32 	%r167, %r165, 31;
	add.s32 	%r168, %r167, %r164;
	neg.s32 	%r169, %r168;
	setp.lt.s32 	%p31, %r56, 0;
	selp.b32 	%r207, %r169, %r168, %p31;
	xor.b32  	%r170, %r165, %r56;
	shr.s32 	%r171, %r165, 31;
	xor.b32  	%r172, %r171, %r165;
	xor.b32  	%r173, %r171, %r166;
	cvt.u64.u32 	%rd65, %r172;
	shl.b64 	%rd66, %rd65, 32;
	cvt.u64.u32 	%rd67, %r173;
	or.b64  	%rd68, %rd66, %rd67;
	cvt.rn.f64.s64 	%fd7, %rd68;
	mul.f64 	%fd8, %fd7, 0d3BF921FB54442D19;
	cvt.rn.f32.f64 	%f127, %fd8;
	neg.f32 	%f128, %f127;
	setp.lt.s32 	%p32, %r170, 0;
	selp.f32 	%f167, %f128, %f127, %p32;
	bra.uni 	$L__BB1_36;
$L__BB1_35:
	mov.f32 	%f129, 0f00000000;
	mul.rn.f32 	%f167, %f22, %f129;
	mov.b32 	%r207, 0;
$L__BB1_36:
	setp.ne.s32 	%p33, %r4, 0;
	mul.rn.f32 	%f130, %f167, %f167;
	and.b32  	%r175, %r207, 1;
	setp.eq.b32 	%p34, %r175, 1;
	selp.f32 	%f131, 0f3F800000, %f167, %p34;
	fma.rn.f32 	%f132, %f130, %f131, 0f00000000;
	fma.rn.f32 	%f133, %f130, 0f37CBAC00, 0fBAB607ED;
	selp.f32 	%f134, %f133, 0fB94D4153, %p34;
	selp.f32 	%f135, 0f3D2AAABB, 0f3C0885E4, %p34;
	fma.rn.f32 	%f136, %f134, %f130, %f135;
	selp.f32 	%f137, 0fBEFFFFFF, 0fBE2AAAA8, %p34;
	fma.rn.f32 	%f138, %f136, %f130, %f137;
	fma.rn.f32 	%f139, %f138, %f132, %f131;
	and.b32  	%r176, %r207, 2;
	setp.eq.s32 	%p35, %r176, 0;
	mov.f32 	%f140, 0f00000000;
	sub.f32 	%f141, %f140, %f139;
	selp.f32 	%f142, %f139, %f141, %p35;
	fma.rn.f32 	%f143, %f142, 0f3BBB989D, 0f3F000000;
	cvt.sat.f32.f32 	%f144, %f143;
	mov.f32 	%f145, 0f4B400001;
	mov.f32 	%f146, 0f437C0000;
	fma.rm.f32 	%f147, %f144, %f146, %f145;
	add.f32 	%f148, %f147, 0fCB40007F;
	neg.f32 	%f149, %f148;
	fma.rn.f32 	%f150, %f142, 0f3FB8AA3B, %f149;
	fma.rn.f32 	%f151, %f142, 0f32A57060, %f150;
	mov.b32 	%r177, %f147;
	shl.b32 	%r178, %r177, 23;
	mov.b32 	%f152, %r178;
	ex2.approx.ftz.f32 	%f153, %f151;
	fma.rn.f32 	%f154, %f153, %f152, %f21;
	mov.b32 	%r179, %f154;
	shfl.sync.bfly.b32	%r180|%p36, %r179, 16, 31, -1;
	mov.b32 	%f155, %r180;
	add.f32 	%f156, %f154, %f155;
	mov.b32 	%r181, %f156;
	shfl.sync.bfly.b32	%r182|%p37, %r181, 8, 31, -1;
	mov.b32 	%f157, %r182;
	add.f32 	%f158, %f156, %f157;
	mov.b32 	%r183, %f158;
	shfl.sync.bfly.b32	%r184|%p38, %r183, 4, 31, -1;
	mov.b32 	%f159, %r184;
	add.f32 	%f160, %f158, %f159;
	mov.b32 	%r185, %f160;
	shfl.sync.bfly.b32	%r186|%p39, %r185, 2, 31, -1;
	mov.b32 	%f161, %r186;
	add.f32 	%f162, %f160, %f161;
	mov.b32 	%r187, %f162;
	shfl.sync.bfly.b32	%r188|%p40, %r187, 1, 31, -1;
	mov.b32 	%f163, %r188;
	add.f32 	%f28, %f162, %f163;
	@%p33 bra 	$L__BB1_38;
	mul.wide.u32 	%rd69, %r189, 4;
	add.s64 	%rd70, %rd3, %rd69;
	st.global.f32 	[%rd70], %f28;
$L__BB1_38:
	bar.warp.sync 	-1;
	add.s32 	%r189, %r189, %r7;
	setp.lt.s32 	%p41, %r189, %r70;
	@%p41 bra 	$L__BB1_2;
$L__BB1_39:
	ret;

}
	// .globl	_ZN3cub18CUB_300001_SM_10006detail11EmptyKernelIvEEvv
.visible .entry _ZN3cub18CUB_300001_SM_10006detail11EmptyKernelIvEEvv()
{


	ret;

}
	// .globl	_ZN3cub18CUB_300001_SM_10006detail8for_each13static_kernelINS2_12policy_hub_t12policy_500_tElN6thrust24THRUST_300001_SM_1000_NS8cuda_cub6__fill7functorIPffEEEEvT0_T1_
.visible .entry _ZN3cub18CUB_300001_SM_10006detail8for_each13static_kernelINS2_12policy_hub_t12policy_500_tElN6thrust24THRUST_300001_SM_1000_NS8cuda_cub6__fill7functorIPffEEEEvT0_T1_(
	.param .u64 _ZN3cub18CUB_300001_SM_10006detail8for_each13static_kernelINS2_12policy_hub_t12policy_500_tElN6thrust24THRUST_300001_SM_1000_NS8cuda_cub6__fill7functorIPffEEEEvT0_T1__param_0,
	.param .align 8 .b8 _ZN3cub18CUB_300001_SM_10006detail8for_each13static_kernelINS2_12policy_hub_t12policy_500_tElN6thrust24THRUST_300001_SM_1000_NS8cuda_cub6__fill7functorIPffEEEEvT0_T1__param_1[16]
)
.maxntid 256
{
	.reg .pred 	%p<4>;
	.reg .b16 	%rs<5>;
	.reg .b32 	%r<10>;
	.reg .b32 	%f<3>;
	.reg .b64 	%rd<17>;

	ld.param.f32 	%f2, [_ZN3cub18CUB_300001_SM_10006detail8for_each13static_kernelINS2_12policy_hub_t12policy_500_tElN6thrust24THRUST_300001_SM_1000_NS8cuda_cub6__fill7functorIPffEEEEvT0_T1__param_1+8];
	ld.param.u64 	%rd5, [_ZN3cub18CUB_300001_SM_10006detail8for_each13static_kernelINS2_12policy_hub_t12policy_500_tElN6thrust24THRUST_300001_SM_1000_NS8cuda_cub6__fill7functorIPffEEEEvT0_T1__param_1];
	ld.param.u64 	%rd6, [_ZN3cub18CUB_300001_SM_10006detail8for_each13static_kernelINS2_12policy_hub_t12policy_500_tElN6thrust24THRUST_300001_SM_1000_NS8cuda_cub6__fill7functorIPffEEEEvT0_T1__param_0];
	mov.u32 	%r7, %ctaid.x;
	mul.wide.u32 	%rd1, %r7, 512;
	sub.s64 	%rd2, %rd6, %rd1;
	setp.lt.s64 	%p1, %rd2, 512;
	@%p1 bra 	$L__BB3_2;
	mov.u32 	%r9, %tid.x;
	cvta.to.global.u64 	%rd12, %rd5;
	cvt.u64.u32 	%rd13, %r9;
	add.s64 	%rd14, %rd1, %rd13;
	shl.b64 	%rd15, %rd14, 2;
	add.s64 	%rd16, %rd12, %rd15;
	st.global.f32 	[%rd16], %f2;
	st.global.f32 	[%rd16+1024], %f2;
	bra.uni 	$L__BB3_6;
$L__BB3_2:
	cvta.to.global.u64 	%rd7, %rd5;
	mov.u32 	%r1, %tid.x;
	cvt.s64.s32 	%rd3, %rd2;
	cvt.u64.u32 	%rd8, %r1;
	setp.le.s64 	%p2, %rd3, %rd8;
	add.s64 	%rd9, %rd1, %rd8;
	shl.b64 	%rd10, %rd9, 2;
	add.s64 	%rd4, %rd7, %rd10;
	@%p2 bra 	$L__BB3_4;
	st.global.f32 	[%rd4], %f2;
$L__BB3_4:
	add.s32 	%r8, %r1, 256;
	cvt.u64.u32 	%rd11, %r8;
	setp.le.s64 	%p3, %rd3, %rd11;
	@%p3 bra 	$L__BB3_6;
	st.global.f32 	[%rd4+1024], %f2;
$L__BB3_6:
	ret;

}


// ===== COMPILED SASS (sm_100) =====

	.target	sm_100

	.elftype	@"ET_EXEC"


//--------------------- .note.nv.tkinfo           --------------------------
	.section	.note.nv.tkinfo,"",@"SHT_NOTE"
	.sectionflags	@"SHF_NOTE_NV_TKINFO"
	.tkinfo
        /*0018*/ 	.word	0x00000002
        /*0030*/ 	.string	""
        /*0030*/ 	.string	"ptxas"
        /*0030*/ 	.string	"Cuda compilation tools, release 13.0, V13.0.88"
        /*0030*/ 	.string	"Build cuda_13.0.r13.0/compiler.36424714_0"
        /*0030*/ 	.string	"-arch sm_100 -m 64 "



//--------------------- .note.nv.cuinfo           --------------------------
	.section	.note.nv.cuinfo,"",@"SHT_NOTE"
	.sectionflags	@"SHF_NOTE_NV_CUINFO"
        /*0018*/ 	.short	0x0002
        /*001a*/ 	.short	0x0064
        /*001c*/ 	.short	0x0082
	.zero		2


//--------------------- .nv.info                  --------------------------
	.section	.nv.info,"",@"SHT_CUDA_INFO"
	.align	4


	//----- nvinfo : EIATTR_REGCOUNT
	.align		4
        /*0000*/ 	.byte	0x04, 0x2f
        /*0002*/ 	.short	(.L_49 - .L_48)
	.align		4
.L_48:
        /*0004*/ 	.word	index@(_Z11printkernelPfS_)
        /*0008*/ 	.word	0x00000018


	//----- nvinfo : EIATTR_FRAME_SIZE
	.align		4
.L_49:
        /*000c*/ 	.byte	0x04, 0x11
        /*000e*/ 	.short	(.L_51 - .L_50)
	.align		4
.L_50:
        /*0010*/ 	.word	index@(_Z11printkernelPfS_)
        /*0014*/ 	.word	0x00000008


	//----- nvinfo : EIATTR_REGCOUNT
	.align		4
.L_51:
        /*0018*/ 	.byte	0x04, 0x2f
        /*001a*/ 	.short	(.L_53 - .L_52)
	.align		4
.L_52:
        /*001c*/ 	.word	index@(_Z7kernel4ILi128ELi32ELi32EEvPKfPfi)
        /*0020*/ 	.word	0x0000001d


	//----- nvinfo : EIATTR_FRAME_SIZE
	.align		4
.L_53:
        /*0024*/ 	.byte	0x04, 0x11
        /*0026*/ 	.short	(.L_55 - .L_54)
	.align		4
.L_54:
        /*0028*/ 	.word	index@(_Z7kernel4ILi128ELi32ELi32EEvPKfPfi)
        /*002c*/ 	.word	0x00000000


	//----- nvinfo : EIATTR_REGCOUNT
	.align		4
.L_55:
        /*0030*/ 	.byte	0x04, 0x2f
        /*0032*/ 	.short	(.L_57 - .L_56)
	.align		4
.L_56:
        /*0034*/ 	.word	index@(_ZN3cub18CUB_300001_SM_10006detail11EmptyKernelIvEEvv)
        /*0038*/ 	.word	0x00000004


	//----- nvinfo : EIATTR_FRAME_SIZE
	.align		4
.L_57:
        /*003c*/ 	.byte	0x04, 0x11
        /*003e*/ 	.short	(.L_59 - .L_58)
	.align		4
.L_58:
        /*0040*/ 	.word	index@(_ZN3cub18CUB_300001_SM_10006detail11EmptyKernelIvEEvv)
        /*0044*/ 	.word	0x00000000


	//----- nvinfo : EIATTR_REGCOUNT
	.align		4
.L_59:
        /*0048*/ 	.byte	0x04, 0x2f
        /*004a*/ 	.short	(.L_61 - .L_60)
	.align		4
.L_60:
        /*004c*/ 	.word	index@(_ZN3cub18CUB_300001_SM_10006detail8for_each13static_kernelINS2_12policy_hub_t12policy_500_tElN6thrust24THRUST_300001_SM_1000_NS8cuda_cub6__fill7functorIPffEEEEvT0_T1_)
        /*0050*/ 	.word	0x00000008


	//----- nvinfo : EIATTR_FRAME_SIZE
	.align		4
.L_61:
        /*0054*/ 	.byte	0x04, 0x11
        /*0056*/ 	.short	(.L_63 - .L_62)
	.align		4
.L_62:
        /*0058*/ 	.word	index@(_ZN3cub18CUB_300001_SM_10006detail8for_each13static_kernelINS2_12policy_hub_t12policy_500_tElN6thrust24THRUST_300001_SM_1000_NS8cuda_cub6__fill7functorIPffEEEEvT0_T1_)
        /*005c*/ 	.word	0x00000000


	//----- nvinfo : EIATTR_MIN_STACK_SIZE
	.align		4
.L_63:
        /*0060*/ 	.byte	0x04, 0x12
        /*0062*/ 	.short	(.L_65 - .L_64)
	.align		4
.L_64:
        /*0064*/ 	.word	index@(_ZN3cub18CUB_300001_SM_10006detail8for_each13static_kernelINS2_12policy_hub_t12policy_500_tElN6thrust24THRUST_300001_SM_1000_NS8cuda_cub6__fill7functorIPffEEEEvT0_T1_)
        /*0068*/ 	.word	0x00000000


	//----- nvinfo : EIATTR_MIN_STACK_SIZE
	.align		4
.L_65:
        /*006c*/ 	.byte	0x04, 0x12
        /*006e*/ 	.short	(.L_67 - .L_66)
	.align		4
.L_66:
        /*0070*/ 	.word	index@(_ZN3cub18CUB_300001_SM_10006detail11EmptyKernelIvEEvv)
        /*0074*/ 	.word	0x00000000


	//----- nvinfo : EIATTR_MIN_STACK_SIZE
	.align		4
.L_67:
        /*0078*/ 	.byte	0x04, 0x12
        /*007a*/ 	.short	(.L_69 - .L_68)
	.align		4
.L_68:
        /*007c*/ 	.word	index@(_Z7kernel4ILi128ELi32ELi32EEvPKfPfi)
        /*0080*/ 	.word	0x00000000


	//----- nvinfo : EIATTR_MIN_STACK_SIZE
	.align		4
.L_69:
        /*0084*/ 	.byte	0x04, 0x12
        /*0086*/ 	.short	(.L_71 - .L_70)
	.align		4
.L_70:
        /*0088*/ 	.word	index@(_Z11printkernelPfS_)
        /*008c*/ 	.word	0x00000008
.L_71:


//--------------------- .nv.compat                --------------------------
	.section	.nv.compat,"",@"SHT_CUDA_COMPAT_INFO"
	.align	4
        /*0000*/ 	.byte	0x02, 0x09, 0x00, 0x00, 0x02, 0x02, 0x01, 0x00, 0x02, 0x05, 0x05, 0x00, 0x03, 0x07, 0x01, 0x01
        /*0010*/ 	.byte	0x02, 0x03, 0x00, 0x00, 0x02, 0x06, 0x01, 0x00, 0x04, 0x0b, 0x08, 0x00, 0x01, 0x00, 0x00, 0x00
        /*0020*/ 	.byte	0x00, 0x00, 0x00, 0x00


//--------------------- .nv.info._ZN3cub18CUB_300001_SM_10006detail8for_each13static_kernelINS2_12policy_hub_t12policy_500_tElN6thrust24THRUST_300001_SM_1000_NS8cuda_cub6__fill7functorIPffEEEEvT0_T1_ --------------------------
	.section	.nv.info._ZN3cub18CUB_300001_SM_10006detail8for_each13static_kernelINS2_12policy_hub_t12policy_500_tElN6thrust24THRUST_300001_SM_1000_NS8cuda_cub6__fill7functorIPffEEEEvT0_T1_,"",@"SHT_CUDA_INFO"
	.sectionflags	@""
	.align	4


	//----- nvinfo : EIATTR_CUDA_API_VERSION
	.align		4
        /*0000*/ 	.byte	0x04, 0x37
        /*0002*/ 	.short	(.L_73 - .L_72)
.L_72:
        /*0004*/ 	.word	0x00000082


	//----- nvinfo : EIATTR_KPARAM_INFO
	.align		4
.L_73:
        /*0008*/ 	.byte	0x04, 0x17
        /*000a*/ 	.short	(.L_75 - .L_74)
.L_74:
        /*000c*/ 	.word	0x00000000
        /*0010*/ 	.short	0x0001
        /*0012*/ 	.short	0x0008
        /*0014*/ 	.byte	0x00, 0xf0, 0x41, 0x00


	//----- nvinfo : EIATTR_KPARAM_INFO
	.align		4
.L_75:
        /*0018*/ 	.byte	0x04, 0x17
        /*001a*/ 	.short	(.L_77 - .L_76)
.L_76:
        /*001c*/ 	.word	0x00000000
        /*0020*/ 	.short	0x0000
        /*0022*/ 	.short	0x0000
        /*0024*/ 	.byte	0x00, 0xf0, 0x21, 0x00


	//----- nvinfo : EIATTR_SPARSE_MMA_MASK
	.align		4
.L_77:
        /*0028*/ 	.byte	0x03, 0x50
        /*002a*/ 	.short	0x0000


	//----- nvinfo : EIATTR_MAXREG_COUNT
	.align		4
        /*002c*/ 	.byte	0x03, 0x1b
        /*002e*/ 	.short	0x00ff


	//----- nvinfo : EIATTR_MERCURY_ISA_VERSION
	.align		4
        /*0030*/ 	.byte	0x03, 0x5f
        /*0032*/ 	.short	0x0101


	//----- nvinfo : EIATTR_VRC_CTA_INIT_COUNT
	.align		4
        /*0034*/ 	.byte	0x02, 0x4a
	.zero		1
	.zero		1


	//----- nvinfo : EIATTR_EXIT_INSTR_OFFSETS
	.align		4
        /*0038*/ 	.byte	0x04, 0x1c
        /*003a*/ 	.short	(.L_79 - .L_78)


	//   ....[0]....
.L_78:
        /*003c*/ 	.word	0x00000130


	//   ....[1]....
        /*0040*/ 	.word	0x00000240


	//   ....[2]....
        /*0044*/ 	.word	0x00000270


	//----- nvinfo : EIATTR_MAX_THREADS
	.align		4
.L_79:
        /*0048*/ 	.byte	0x04, 0x05
        /*004a*/ 	.short	(.L_81 - .L_80)
.L_80:
        /*004c*/ 	.word	0x00000100
        /*0050*/ 	.word	0x00000001
        /*0054*/ 	.word	0x00000001


	//----- nvinfo : EIATTR_CBANK_PARAM_SIZE
	.align		4
.L_81:
        /*0058*/ 	.byte	0x03, 0x19
        /*005a*/ 	.short	0x0018


	//----- nvinfo : EIATTR_PARAM_CBANK
	.align		4
        /*005c*/ 	.byte	0x04, 0x0a
        /*005e*/ 	.short	(.L_83 - .L_82)
	.align		4
.L_82:
        /*0060*/ 	.word	index@(.nv.constant0._ZN3cub18CUB_300001_SM_10006detail8for_each13static_kernelINS2_12policy_hub_t12policy_500_tElN6thrust24THRUST_300001_SM_1000_NS8cuda_cub6__fill7functorIPffEEEEvT0_T1_)
        /*0064*/ 	.short	0x0380
        /*0066*/ 	.short	0x0018


	//----- nvinfo : EIATTR_SW_WAR
	.align		4
.L_83:
        /*0068*/ 	.byte	0x04, 0x36
        /*006a*/ 	.short	(.L_85 - .L_84)
.L_84:
        /*006c*/ 	.word	0x00000008
.L_85:


//--------------------- .nv.info._ZN3cub18CUB_300001_SM_10006detail11EmptyKernelIvEEvv --------------------------
	.section	.nv.info._ZN3cub18CUB_300001_SM_10006detail11EmptyKernelIvEEvv,"",@"SHT_CUDA_INFO"
	.sectionflags	@""
	.align	4


	//----- nvinfo : EIATTR_CUDA_API_VERSION
	.align		4
        /*0000*/ 	.byte	0x04, 0x37
        /*0002*/ 	.short	(.L_87 - .L_86)
.L_86:
        /*0004*/ 	.word	0x00000082


	//----- nvinfo : EIATTR_SPARSE_MMA_MASK
	.align		4
.L_87:
        /*0008*/ 	.byte	0x03, 0x50
        /*000a*/ 	.short	0x0000


	//----- nvinfo : EIATTR_MAXREG_COUNT
	.align		4
        /*000c*/ 	.byte	0x03, 0x1b
        /*000e*/ 	.short	0x00ff


	//----- nvinfo : EIATTR_MERCURY_ISA_VERSION
	.align		4
        /*0010*/ 	.byte	0x03, 0x5f
        /*0012*/ 	.short	0x0101


	//----- nvinfo : EIATTR_VRC_CTA_INIT_COUNT
	.align		4
        /*0014*/ 	.byte	0x02, 0x4a
	.zero		1
	.zero		1


	//----- nvinfo : EIATTR_EXIT_INSTR_OFFSETS
	.align		4
        /*0018*/ 	.byte	0x04, 0x1c
        /*001a*/ 	.short	(.L_89 - .L_88)


	//   ....[0]....
.L_88:
        /*001c*/ 	.word	0x00000010


	//----- nvinfo : EIATTR_SW_WAR
	.align		4
.L_89:
        /*0020*/ 	.byte	0x04, 0x36
        /*0022*/ 	.short	(.L_91 - .L_90)
.L_90:
        /*0024*/ 	.word	0x00000008
.L_91:


//--------------------- .nv.info._Z7kernel4ILi128ELi32ELi32EEvPKfPfi --------------------------
	.section	.nv.info._Z7kernel4ILi128ELi32ELi32EEvPKfPfi,"",@"SHT_CUDA_INFO"
	.sectionflags	@""
	.align	4


	//----- nvinfo : EIATTR_CUDA_API_VERSION
	.align		4
        /*0000*/ 	.byte	0x04, 0x37
        /*0002*/ 	.short	(.L_93 - .L_92)
.L_92:
        /*0004*/ 	.word	0x00000082


	//----- nvinfo : EIATTR_KPARAM_INFO
	.align		4
.L_93:
        /*0008*/ 	.byte	0x04, 0x17
        /*000a*/ 	.short	(.L_95 - .L_94)
.L_94:
        /*000c*/ 	.word	0x00000000
        /*0010*/ 	.short	0x0002
        /*0012*/ 	.short	0x0010
        /*0014*/ 	.byte	0x00, 0xf0, 0x11, 0x00


	//----- nvinfo : EIATTR_KPARAM_INFO
	.align		4
.L_95:
        /*0018*/ 	.byte	0x04, 0x17
        /*001a*/ 	.short	(.L_97 - .L_96)
.L_96:
        /*001c*/ 	.word	0x00000000
        /*0020*/ 	.short	0x0001
        /*0022*/ 	.short	0x0008
        /*0024*/ 	.byte	0x00, 0xf5, 0x21, 0x00


	//----- nvinfo : EIATTR_KPARAM_INFO
	.align		4
.L_97:
        /*0028*/ 	.byte	0x04, 0x17
        /*002a*/ 	.short	(.L_99 - .L_98)
.L_98:
        /*002c*/ 	.word	0x00000000
        /*0030*/ 	.short	0x0000
        /*0032*/ 	.short	0x0000
        /*0034*/ 	.byte	0x00, 0xf5, 0x21, 0x00


	//----- nvinfo : EIATTR_SPARSE_MMA_MASK
	.align		4
.L_99:
        /*0038*/ 	.byte	0x03, 0x50
        /*003a*/ 	.short	0x0000


	//----- nvinfo : EIATTR_MAXREG_COUNT
	.align		4
        /*003c*/ 	.byte	0x03, 0x1b
        /*003e*/ 	.short	0x00ff


	//----- nvinfo : EIATTR_MERCURY_ISA_VERSION
	.align		4
        /*0040*/ 	.byte	0x03, 0x5f
        /*0042*/ 	.short	0x0101


	//----- nvinfo : EIATTR_COOP_GROUP_MASK_REGIDS
	.align		4
        /*0044*/ 	.byte	0x04, 0x29
        /*0046*/ 	.short	(.L_101 - .L_100)


	//   ....[0]....
.L_100:
        /*0048*/ 	.word	0xffffffff


	//   ....[1]....
        /*004c*/ 	.word	0xffffffff


	//   ....[2]....
        /*0050*/ 	.word	0xffffffff


	//   ....[3]....
        /*0054*/ 	.word	0xffffffff


	//   ....[4]....
        /*0058*/ 	.word	0xffffffff


	//   ....[5]....
        /*005c*/ 	.word	0xffffffff


	//   ....[6]....
        /*0060*/ 	.word	0xffffffff


	//   ....[7]....
        /*0064*/ 	.word	0x05000016


	//   ....[8]....
        /*0068*/ 	.word	0x05000016


	//   ....[9]....
        /*006c*/ 	.word	0x05000016


	//   ....[10]....
        /*0070*/ 	.word	0x05000016


	//   ....[11]....
        /*0074*/ 	.word	0x05000016


	//   ....[12]....
        /*0078*/ 	.word	0x05000016


	//   ....[13]....
        /*007c*/ 	.word	0x05000016


	//----- nvinfo : EIATTR_COOP_GROUP_INSTR_OFFSETS
	.align		4
.L_101:
        /*0080*/ 	.byte	0x04, 0x28
        /*0082*/ 	.short	(.L_103 - .L_102)


	//   ....[0]....
.L_102:
        /*0084*/ 	.word	0x000002f0


	//   ....[1]....
        /*0088*/ 	.word	0x00002380


	//   ....[2]....
        /*008c*/ 	.word	0x000023a0


	//   ....[3]....
        /*0090*/ 	.word	0x000023c0


	//   ....[4]....
        /*0094*/ 	.word	0x000023e0


	//   ....[5]....
        /*0098*/ 	.word	0x00002410


	//   ....[6]....
        /*009c*/ 	.word	0x00002450


	//   ....[7]....
        /*00a0*/ 	.word	0x000024e0


	//   ....[8]....
        /*00a4*/ 	.word	0x00002570


	//   ....[9]....
        /*00a8*/ 	.word	0x00002610


	//   ....[10]....
        /*00ac*/ 	.word	0x00002680


	//   ....[11]....
        /*00b0*/ 	.word	0x000026f0


	//   ....[12]....
        /*00b4*/ 	.word	0x00002770


	//   ....[13]....
        /*00b8*/ 	.word	0x000027d0


	//----- nvinfo : EIATTR_VRC_CTA_INIT_COUNT
	.align		4
.L_103:
        /*00bc*/ 	.byte	0x02, 0x4a
	.zero		1
	.zero		1


	//----- nvinfo : EIATTR_EXIT_INSTR_OFFSETS
	.align		4
        /*00c0*/ 	.byte	0x04, 0x1c
        /*00c2*/ 	.short	(.L_105 - .L_104)


	//   ....[0]....
.L_104:
        /*00c4*/ 	.word	0x00000080


	//   ....[1]....
        /*00c8*/ 	.word	0x000024a0


	//----- nvinfo : EIATTR_CRS_STACK_SIZE
	.align		4
.L_105:
        /*00cc*/ 	.byte	0x04, 0x1e
        /*00ce*/ 	.short	(.L_107 - .L_106)
.L_106:
        /*00d0*/ 	.word	0x00000000


	//----- nvinfo : EIATTR_CBANK_PARAM_SIZE
	.align		4
.L_107:
        /*00d4*/ 	.byte	0x03, 0x19
        /*00d6*/ 	.short	0x0014


	//----- nvinfo : EIATTR_PARAM_CBANK
	.align		4
        /*00d8*/ 	.byte	0x04, 0x0a
        /*00da*/ 	.short	(.L_109 - .L_108)
	.align		4
.L_108:
        /*00dc*/ 	.word	index@(.nv.constant0._Z7kernel4ILi128ELi32ELi32EEvPKfPfi)
        /*00e0*/ 	.short	0x0380
        /*00e2*/ 	.short	0x0014


	//----- nvinfo : EIATTR_SW_WAR
	.align		4
.L_109:
        /*00e4*/ 	.byte	0x04, 0x36
        /*00e6*/ 	.short	(.L_111 - .L_110)
.L_110:
        /*00e8*/ 	.word	0x00000008
.L_111:


//--------------------- .nv.info._Z11printkernelPfS_ --------------------------
	.section	.nv.info._Z11printkernelPfS_,"",@"SHT_CUDA_INFO"
	.sectionflags	@""
	.align	4


	//----- nvinfo : EIATTR_CUDA_API_VERSION
	.align		4
        /*0000*/ 	.byte	0x04, 0x37
        /*0002*/ 	.short	(.L_113 - .L_112)
.L_112:
        /*0004*/ 	.word	0x00000082


	//----- nvinfo : EIATTR_KPARAM_INFO
	.align		4
.L_113:
        /*0008*/ 	.byte	0x04, 0x17
        /*000a*/ 	.short	(.L_115 - .L_114)
.L_114:
        /*000c*/ 	.word	0x00000000
        /*0010*/ 	.short	0x0001
        /*0012*/ 	.short	0x0008
        /*0014*/ 	.byte	0x00, 0xf5, 0x21, 0x00


	//----- nvinfo : EIATTR_KPARAM_INFO
	.align		4
.L_115:
        /*0018*/ 	.byte	0x04, 0x17
        /*001a*/ 	.short	(.L_117 - .L_116)
.L_116:
        /*001c*/ 	.word	0x00000000
        /*0020*/ 	.short	0x0000
        /*0022*/ 	.short	0x0000
        /*0024*/ 	.byte	0x00, 0xf5, 0x21, 0x00


	//----- nvinfo : EIATTR_SPARSE_MMA_MASK
	.align		4
.L_117:
        /*0028*/ 	.byte	0x03, 0x50
        /*002a*/ 	.short	0x0000


	//----- nvinfo : EIATTR_MAXREG_COUNT
	.align		4
        /*002c*/ 	.byte	0x03, 0x1b
        /*002e*/ 	.short	0x00ff


	//----- nvinfo : EIATTR_EXTERNS
	.align		4
        /*0030*/ 	.byte	0x04, 0x0f
        /*0032*/ 	.short	(.L_119 - .L_118)


	//   ....[0]....
	.align		4
.L_118:
        /*0034*/ 	.word	index@(vprintf)


	//----- nvinfo : EIATTR_MERCURY_ISA_VERSION
	.align		4
.L_119:
        /*0038*/ 	.byte	0x03, 0x5f
        /*003a*/ 	.short	0x0101


	//----- nvinfo : EIATTR_VRC_CTA_INIT_COUNT
	.align		4
        /*003c*/ 	.byte	0x02, 0x4a
	.zero		1
	.zero		1


	//----- nvinfo : EIATTR_SYSCALL_OFFSETS
	.align		4
        /*0040*/ 	.byte	0x04, 0x46
        /*0042*/ 	.short	(.L_121 - .L_120)


	//   ....[0]....
.L_120:
        /*0044*/ 	.word	0x00000130


	//   ....[1]....
        /*0048*/ 	.word	0x000001f0


	//   ....[2]....
        /*004c*/ 	.word	0x000002b0


	//   ....[3]....
        /*0050*/ 	.word	0x00000370


	//   ....[4]....
        /*0054*/ 	.word	0x00000430


	//   ....[5]....
        /*0058*/ 	.word	0x000004f0


	//   ....[6]....
        /*005c*/ 	.word	0x000005b0


	//   ....[7]....
        /*0060*/ 	.word	0x00000670


	//   ....[8]....
        /*0064*/ 	.word	0x00000730


	//   ....[9]....
        /*0068*/ 	.word	0x000007f0


	//   ....[10]....
        /*006c*/ 	.word	0x00000860


	//   ....[11]....
        /*0070*/ 	.word	0x00000920


	//   ....[12]....
        /*0074*/ 	.word	0x000009e0


	//   ....[13]....
        /*0078*/ 	.word	0x00000aa0


	//   ....[14]....
        /*007c*/ 	.word	0x00000b60


	//   ....[15]....
        /*0080*/ 	.word	0x00000c20


	//   ....[16]....
        /*0084*/ 	.word	0x00000ce0


	//   ....[17]....
        /*0088*/ 	.word	0x00000da0


	//   ....[18]....
        /*008c*/ 	.word	0x00000e60


	//   ....[19]....
        /*0090*/ 	.word	0x00000f20


	//   ....[20]....
        /*0094*/ 	.word	0x00000fe0


	//   ....[21]....
        /*0098*/ 	.word	0x00001050


	//----- nvinfo : EIATTR_EXIT_INSTR_OFFSETS
	.align		4
.L_121:
        /*009c*/ 	.byte	0x04, 0x1c
        /*009e*/ 	.short	(.L_123 - .L_122)


	//   ....[0]....
.L_122:
        /*00a0*/ 	.word	0x00001060


	//----- nvinfo : EIATTR_CBANK_PARAM_SIZE
	.align		4
.L_123:
        /*00a4*/ 	.byte	0x03, 0x19
        /*00a6*/ 	.short	0x0010


	//----- nvinfo : EIATTR_PARAM_CBANK
	.align		4
        /*00a8*/ 	.byte	0x04, 0x0a
        /*00aa*/ 	.short	(.L_125 - .L_124)
	.align		4
.L_124:
        /*00ac*/ 	.word	index@(.nv.constant0._Z11printkernelPfS_)
        /*00b0*/ 	.short	0x0380
        /*00b2*/ 	.short	0x0010


	//----- nvinfo : EIATTR_SW_WAR
	.align		4
.L_125:
        /*00b4*/ 	.byte	0x04, 0x36
        /*00b6*/ 	.short	(.L_127 - .L_126)
.L_126:
        /*00b8*/ 	.word	0x00000008
.L_127:


//--------------------- .nv.callgraph             --------------------------
	.section	.nv.callgraph,"",@"SHT_CUDA_CALLGRAPH"
	.align	4
	.sectionentsize	8
	.align		4
        /*0000*/ 	.word	0x00000000
	.align		4
        /*0004*/ 	.word	0xffffffff
	.align		4
        /*0008*/ 	.word	index@(_Z11printkernelPfS_)
	.align		4
        /*000c*/ 	.word	index@(vprintf)
	.align		4
        /*0010*/ 	.word	0x00000000
	.align		4
        /*0014*/ 	.word	0xfffffffe
	.align		4
        /*0018*/ 	.word	0x00000000
	.align		4
        /*001c*/ 	.word	0xfffffffd
	.align		4
        /*0020*/ 	.word	0x00000000
	.align		4
        /*0024*/ 	.word	0xfffffffc


//--------------------- .nv.constant4             --------------------------
	.section	.nv.constant4,"a",@progbits
	.align	8
	.align		8
.nv.constant4:
        /*0000*/ 	.dword	_ZN34_INTERNAL_b24dde5c_4_k_cu_481052094cuda3std3__436_GLOBAL__N__b24dde5c_4_k_cu_481052096ignoreE
	.align		8
        /*0008*/ 	.dword	_ZN34_INTERNAL_b24dde5c_4_k_cu_481052094cuda3std3__45__cpo5beginE
	.align		8
        /*0010*/ 	.dword	_ZN34_INTERNAL_b24dde5c_4_k_cu_481052094cuda3std3__45__cpo3endE
	.align		8
        /*0018*/ 	.dword	_ZN34_INTERNAL_b24dde5c_4_k_cu_481052094cuda3std3__45__cpo6cbeginE
	.align		8
        /*0020*/ 	.dword	_ZN34_INTERNAL_b24dde5c_4_k_cu_481052094cuda3std3__45__cpo4cendE
	.align		8
        /*0028*/ 	.dword	_ZN34_INTERNAL_b24dde5c_4_k_cu_481052094cuda3std3__45__cpo6rbeginE
	.align		8
        /*0030*/ 	.dword	_ZN34_INTERNAL_b24dde5c_4_k_cu_481052094cuda3std3__45__cpo4rendE
	.align		8
        /*0038*/ 	.dword	_ZN34_INTERNAL_b24dde5c_4_k_cu_481052094cuda3std3__45__cpo7crbeginE
	.align		8
        /*0040*/ 	.dword	_ZN34_INTERNAL_b24dde5c_4_k_cu_481052094cuda3std3__45__cpo5crendE
	.align		8
        /*0048*/ 	.dword	_ZN34_INTERNAL_b24dde5c_4_k_cu_481052094cuda3std3__419piecewise_constructE
	.align		8
        /*0050*/ 	.dword	_ZN34_INTERNAL_b24dde5c_4_k_cu_481052094cuda3std3__48in_placeE
	.align		8
        /*0058*/ 	.dword	_ZN34_INTERNAL_b24dde5c_4_k_cu_481052094cuda3std3__420unreachable_sentinelE
	.align		8
        /*0060*/ 	.dword	_ZN34_INTERNAL_b24dde5c_4_k_cu_481052094cuda3std3__47nulloptE
	.align		8
        /*0068*/ 	.dword	_ZN34_INTERNAL_b24dde5c_4_k_cu_481052094cuda3std3__48unexpectE
	.align		8
        /*0070*/ 	.dword	_ZN34_INTERNAL_b24dde5c_4_k_cu_481052094cuda3std6ranges3__45__cpo4swapE
	.align		8
        /*0078*/ 	.dword	_ZN34_INTERNAL_b24dde5c_4_k_cu_481052094cuda3std6ranges3__45__cpo9iter_moveE
	.align		8
        /*0080*/ 	.dword	_ZN34_INTERNAL_b24dde5c_4_k_cu_481052094cuda3std6ranges3__45__cpo7advanceE
	.align		8
        /*0088*/ 	.dword	_ZN34_INTERNAL_b24dde5c_4_k_cu_481052094cuda3std6ranges3__45__cpo5beginE
	.align		8
        /*0090*/ 	.dword	_ZN34_INTERNAL_b24dde5c_4_k_cu_481052094cuda3std6ranges3__45__cpo3endE
	.align		8
        /*0098*/ 	.dword	_ZN34_INTERNAL_b24dde5c_4_k_cu_481052094cuda3std6ranges3__45__cpo6cbeginE
	.align		8
        /*00a0*/ 	.dword	_ZN34_INTERNAL_b24dde5c_4_k_cu_481052094cuda3std6ranges3__45__cpo4cendE
	.align		8
        /*00a8*/ 	.dword	_ZN34_INTERNAL_b24dde5c_4_k_cu_481052094cuda3std6ranges3__45__cpo9iter_swapE
	.align		8
        /*00b0*/ 	.dword	_ZN34_INTERNAL_b24dde5c_4_k_cu_481052094cuda3std6ranges3__45__cpo4nextE
	.align		8
        /*00b8*/ 	.dword	_ZN34_INTERNAL_b24dde5c_4_k_cu_481052094cuda3std6ranges3__45__cpo4prevE
	.align		8
        /*00c0*/ 	.dword	_ZN34_INTERNAL_b24dde5c_4_k_cu_481052094cuda3std6ranges3__45__cpo4dataE
	.align		8
        /*00c8*/ 	.dword	_ZN34_INTERNAL_b24dde5c_4_k_cu_481052094cuda3std6ranges3__45__cpo5cdataE
	.align		8
        /*00d0*/ 	.dword	_ZN34_INTERNAL_b24dde5c_4_k_cu_481052094cuda3std6ranges3__45__cpo4sizeE
	.align		8
        /*00d8*/ 	.dword	_ZN34_INTERNAL_b24dde5c_4_k_cu_481052094cuda3std6ranges3__45__cpo5ssizeE
	.align		8
        /*00e0*/ 	.dword	_ZN34_INTERNAL_b24dde5c_4_k_cu_481052094cuda3std6ranges3__45__cpo8distanceE
	.align		8
        /*00e8*/ 	.dword	_ZN34_INTERNAL_b24dde5c_4_k_cu_481052096thrust24THRUST_300001_SM_1000_NS8cuda_cub3parE
	.align		8
        /*00f0*/ 	.dword	_ZN34_INTERNAL_b24dde5c_4_k_cu_481052096thrust24THRUST_300001_SM_1000_NS8cuda_cub10par_nosyncE
	.align		8
        /*00f8*/ 	.dword	_ZN34_INTERNAL_b24dde5c_4_k_cu_481052096thrust24THRUST_300001_SM_1000_NS6system6detail10sequential3seqE
	.align		8
        /*0100*/ 	.dword	_ZN34_INTERNAL_b24dde5c_4_k_cu_481052096thrust24THRUST_300001_SM_1000_NS6system3cpp3parE
	.align		8
        /*0108*/ 	.dword	_ZN34_INTERNAL_b24dde5c_4_k_cu_481052096thrust24THRUST_300001_SM_1000_NS12placeholders2_1E
	.align		8
        /*0110*/ 	.dword	_ZN34_INTERNAL_b24dde5c_4_k_cu_481052096thrust24THRUST_300001_SM_1000_NS12placeholders2_2E
	.align		8
        /*0118*/ 	.dword	_ZN34_INTERNAL_b24dde5c_4_k_cu_481052096thrust24THRUST_300001_SM_1000_NS12placeholders2_3E
	.align		8
        /*0120*/ 	.dword	_ZN34_INTERNAL_b24dde5c_4_k_cu_481052096thrust24THRUST_300001_SM_1000_NS12placeholders2_4E
	.align		8
        /*0128*/ 	.dword	_ZN34_INTERNAL_b24dde5c_4_k_cu_481052096thrust24THRUST_300001_SM_1000_NS12placeholders2_5E
	.align		8
        /*0130*/ 	.dword	_ZN34_INTERNAL_b24dde5c_4_k_cu_481052096thrust24THRUST_300001_SM_1000_NS12placeholders2_6E
	.align		8
        /*0138*/ 	.dword	_ZN34_INTERNAL_b24dde5c_4_k_cu_481052096thrust24THRUST_300001_SM_1000_NS12placeholders2_7E
	.align		8
        /*0140*/ 	.dword	_ZN34_INTERNAL_b24dde5c_4_k_cu_481052096thrust24THRUST_300001_SM_1000_NS12placeholders2_8E
	.align		8
        /*0148*/ 	.dword	_ZN34_INTERNAL_b24dde5c_4_k_cu_481052096thrust24THRUST_300001_SM_1000_NS12placeholders2_9E
	.align		8
        /*0150*/ 	.dword	_ZN34_INTERNAL_b24dde5c_4_k_cu_481052096thrust24THRUST_300001_SM_1000_NS12placeholders3_10E
	.align		8
        /*0158*/ 	.dword	_ZN34_INTERNAL_b24dde5c_4_k_cu_481052096thrust24THRUST_300001_SM_1000_NS3seqE
	.align		8
        /*0160*/ 	.dword	_ZN34_INTERNAL_b24dde5c_4_k_cu_481052096thrust24THRUST_300001_SM_1000_NS6deviceE
	.align		8
        /*0168*/ 	.dword	$str
	.align		8
        /*0170*/ 	.dword	$str$1
	.align		8
        /*0178*/ 	.dword	__cudart_i2opi_f
	.align		8
        /*0180*/ 	.dword	vprintf


//--------------------- .text._ZN3cub18CUB_300001_SM_10006detail8for_each13static_kernelINS2_12policy_hub_t12policy_500_tElN6thrust24THRUST_300001_SM_1000_NS8cuda_cub6__fill7functorIPffEEEEvT0_T1_ --------------------------
	.section	.text._ZN3cub18CUB_300001_SM_10006detail8for_each13static_kernelINS2_12policy_hub_t12policy_500_tElN6thrust24THRUST_300001_SM_1000_NS8cuda_cub6__fill7functorIPffEEEEvT0_T1_,"ax",@progbits
	.align	128
        .global         _ZN3cub18CUB_300001_SM_10006detail8for_each13static_kernelINS2_12policy_hub_t12policy_500_tElN6thrust24THRUST_300001_SM_1000_NS8cuda_cub6__fill7functorIPffEEEEvT0_T1_
        .type           _ZN3cub18CUB_300001_SM_10006detail8for_each13static_kernelINS2_12policy_hub_t12policy_500_tElN6thrust24THRUST_300001_SM_1000_NS8cuda_cub6__fill7functorIPffEEEEvT0_T1_,@function
        .size           _ZN3cub18CUB_300001_SM_10006detail8for_each13static_kernelINS2_12policy_hub_t12policy_500_tElN6thrust24THRUST_300001_SM_1000_NS8cuda_cub6__fill7functorIPffEEEEvT0_T1_,(.L_x_66 - _ZN3cub18CUB_300001_SM_10006detail8for_each13static_kernelINS2_12policy_hub_t12policy_500_tElN6thrust24THRUST_300001_SM_1000_NS8cuda_cub6__fill7functorIPffEEEEvT0_T1_)
        .other          _ZN3cub18CUB_300001_SM_10006detail8for_each13static_kernelINS2_12policy_hub_t12policy_500_tElN6thrust24THRUST_300001_SM_1000_NS8cuda_cub6__fill7functorIPffEEEEvT0_T1_,@"STO_CUDA_ENTRY STV_DEFAULT"
_ZN3cub18CUB_300001_SM_10006detail8for_each13static_kernelINS2_12policy_hub_t12policy_500_tElN6thrust24THRUST_300001_SM_1000_NS8cuda_cub6__fill7functorIPffEEEEvT0_T1_:
.text._ZN3cub18CUB_300001_SM_10006detail8for_each13static_kernelINS2_12policy_hub_t12policy_500_tElN6thrust24THRUST_300001_SM_1000_NS8cuda_cub6__fill7functorIPffEEEEvT0_T1_:
[----:B------:R-:W-:Y:S08]  /*0000*/  LDC R1, c[0x0][0x37c] ;  /* 0x0000df00ff017b82 */ /* 0x000ff00000000800 */
[----:B------:R-:W0:Y:S01]  /*0010*/  S2UR UR4, SR_CTAID.X ;  /* 0x00000000000479c3 */ /* 0x000e220000002500 */
[----:B------:R-:W1:Y:S01]  /*0020*/  LDCU.64 UR6, c[0x0][0x380] ;  /* 0x00007000ff0677ac */ /* 0x000e620008000a00 */
[----:B------:R-:W2:Y:S01]  /*0030*/  LDCU.64 UR8, c[0x0][0x358] ;  /* 0x00006b00ff0877ac */ /* 0x000ea20008000a00 */
[----:B0-----:R-:W-:-:S04]  /*0040*/  UIMAD.WIDE.U32 UR4, UR4, 0x200, URZ ;  /* 0x00000200040478a5 */ /* 0x001fc8000f8e00ff */
[----:B-1----:R-:W-:-:S04]  /*0050*/  UIADD3 UR6, UP0, UPT, -UR4, UR6, URZ ;  /* 0x0000000604067290 */ /* 0x002fc8000ff1e1ff */
[----:B------:R-:W-:Y:S02]  /*0060*/  UIADD3.X UR7, UPT, UPT, ~UR5, UR7, URZ, UP0, !UPT ;  /* 0x0000000705077290 */ /* 0x000fe400087fe5ff */
[----:B------:R-:W-:-:S04]  /*0070*/  UISETP.GE.U32.AND UP0, UPT, UR6, 0x200, UPT ;  /* 0x000002000600788c */ /* 0x000fc8000bf06070 */
[----:B------:R-:W-:-:S09]  /*0080*/  UISETP.GE.AND.EX UP0, UPT, UR7, URZ, UPT, UP0 ;  /* 0x000000ff0700728c */ /* 0x000fd2000bf06300 */
[----:B--2---:R-:W-:Y:S05]  /*0090*/  BRA.U !UP0, `(.L_x_0) ;  /* 0x0000000108287547 */ /* 0x004fea000b800000 */
[----:B------:R-:W0:Y:S01]  /*00a0*/  S2R R0, SR_TID.X ;  /* 0x0000000000007919 */ /* 0x000e220000002100 */
[----:B------:R-:W1:Y:S01]  /*00b0*/  LDCU.64 UR6, c[0x0][0x388] ;  /* 0x00007100ff0677ac */ /* 0x000e620008000a00 */
[----:B------:R-:W2:Y:S01]  /*00c0*/  LDC R5, c[0x0][0x390] ;  /* 0x0000e400ff057b82 */ /* 0x000ea20000000800 */
[----:B0-----:R-:W-:-:S05]  /*00d0*/  IADD3 R0, P0, PT, R0, UR4, RZ ;  /* 0x0000000400007c10 */ /* 0x001fca000ff1e0ff */
[----:B------:R-:W-:Y:S01]  /*00e0*/  IMAD.X R3, RZ, RZ, UR5, P0 ;  /* 0x00000005ff037e24 */ /* 0x000fe200080e06ff */
[----:B-1----:R-:W-:-:S04]  /*00f0*/  LEA R2, P0, R0, UR6, 0x2 ;  /* 0x0000000600027c11 */ /* 0x002fc8000f8010ff */
[----:B------:R-:W-:-:S05]  /*0100*/  LEA.HI.X R3, R0, UR7, R3, 0x2, P0 ;  /* 0x0000000700037c11 */ /* 0x000fca00080f1403 */
[----:B--2---:R-:W-:Y:S04]  /*0110*/  STG.E desc[UR8][R2.64], R5 ;  /* 0x0000000502007986 */ /* 0x004fe8000c101908 */
[----:B------:R-:W-:Y:S01]  /*0120*/  STG.E desc[UR8][R2.64+0x400], R5 ;  /* 0x0004000502007986 */ /* 0x000fe2000c101908 */
[----:B------:R-:W-:Y:S05]  /*0130*/  EXIT ;  /* 0x000000000000794d */ /* 0x000fea0003800000 */
.L_x_0:
[----:B------:R-:W0:Y:S01]  /*0140*/  S2R R0, SR_TID.X ;  /* 0x0000000000007919 */ /* 0x000e220000002100 */
[----:B------:R-:W-:Y:S01]  /*0150*/  USHF.R.S32.HI UR7, URZ, 0x1f, UR6 ;  /* 0x0000001fff077899 */ /* 0x000fe20008011406 */
[----:B------:R-:W1:Y:S05]  /*0160*/  LDCU.64 UR10, c[0x0][0x388] ;  /* 0x00007100ff0a77ac */ /* 0x000e6a0008000a00 */
[----:B------:R-:W-:Y:S02]  /*0170*/  IMAD.U32 R2, RZ, RZ, UR7 ;  /* 0x00000007ff027e24 */ /* 0x000fe4000f8e00ff */
[----:B------:R-:W-:Y:S01]  /*0180*/  IMAD.U32 R4, RZ, RZ, UR7 ;  /* 0x00000007ff047e24 */ /* 0x000fe2000f8e00ff */
[----:B0-----:R-:W-:-:S04]  /*0190*/  ISETP.LT.U32.AND P0, PT, R0, UR6, PT ;  /* 0x0000000600007c0c */ /* 0x001fc8000bf01070 */
[----:B------:R-:W-:Y:S01]  /*01a0*/  ISETP.GT.AND.EX P0, PT, R2, RZ, PT, P0 ;  /* 0x000000ff0200720c */ /* 0x000fe20003f04300 */
[C---:B------:R-:W-:Y:S01]  /*01b0*/  VIADD R2, R0.reuse, 0x100 ;  /* 0x0000010000027836 */ /* 0x040fe20000000000 */
[----:B------:R-:W-:-:S04]  /*01c0*/  IADD3 R0, P2, PT, R0, UR4, RZ ;  /* 0x0000000400007c10 */ /* 0x000fc8000ff5e0ff */
[----:B------:R-:W-:Y:S01]  /*01d0*/  ISETP.LT.U32.AND P1, PT, R2, UR6, PT ;  /* 0x0000000602007c0c */ /* 0x000fe2000bf21070 */
[----:B------:R-:W-:Y:S01]  /*01e0*/  IMAD.X R3, RZ, RZ, UR5, P2 ;  /* 0x00000005ff037e24 */ /* 0x000fe200090e06ff */
[----:B-1----:R-:W-:Y:S02]  /*01f0*/  LEA R2, P2, R0, UR10, 0x2 ;  /* 0x0000000a00027c11 */ /* 0x002fe4000f8410ff */
[----:B------:R-:W-:Y:S02]  /*0200*/  ISETP.GT.AND.EX P1, PT, R4, RZ, PT, P1 ;  /* 0x000000ff0400720c */ /* 0x000fe40003f24310 */
[----:B------:R-:W-:Y:S01]  /*0210*/  LEA.HI.X R3, R0, UR11, R3, 0x2, P2 ;  /* 0x0000000b00037c11 */ /* 0x000fe200090f1403 */
[----:B------:R-:W0:Y:S04]  /*0220*/  @P0 LDC R5, c[0x0][0x390] ;  /* 0x0000e400ff050b82 */ /* 0x000e280000000800 */
[----:B0-----:R0:W-:Y:S06]  /*0230*/  @P0 STG.E desc[UR8][R2.64], R5 ;  /* 0x0000000502000986 */ /* 0x0011ec000c101908 */
[----:B------:R-:W-:Y:S05]  /*0240*/  @!P1 EXIT ;  /* 0x000000000000994d */ /* 0x000fea0003800000 */
[----:B0-----:R-:W0:Y:S02]  /*0250*/  LDC R5, c[0x0][0x390] ;  /* 0x0000e400ff057b82 */ /* 0x001e240000000800 */
[----:B0-----:R-:W-:Y:S01]  /*0260*/  STG.E desc[UR8][R2.64+0x400], R5 ;  /* 0x0004000502007986 */ /* 0x001fe2000c101908 */
[----:B------:R-:W-:Y:S05]  /*0270*/  EXIT ;  /* 0x000000000000794d */ /* 0x000fea0003800000 */
.L_x_1:
[----:B------:R-:W-:-:S00]  /*0280*/  BRA `(.L_x_1) ;  /* 0xfffffffc00fc7947 */ /* 0x000fc0000383ffff */
[----:B------:R-:W-:-:S00]  /*0290*/  NOP ;  /* 0x0000000000007918 */ /* 0x000fc00000000000 */
        /* <DEDUP_REMOVED lines=14> */
.L_x_66:


//--------------------- .text._ZN3cub18CUB_300001_SM_10006detail11EmptyKernelIvEEvv --------------------------
	.section	.text._ZN3cub18CUB_300001_SM_10006detail11EmptyKernelIvEEvv,"ax",@progbits
	.align	128
        .global         _ZN3cub18CUB_300001_SM_10006detail11EmptyKernelIvEEvv
        .type           _ZN3cub18CUB_300001_SM_10006detail11EmptyKernelIvEEvv,@function
        .size           _ZN3cub18CUB_300001_SM_10006detail11EmptyKernelIvEEvv,(.L_x_67 - _ZN3cub18CUB_300001_SM_10006detail11EmptyKernelIvEEvv)
        .other          _ZN3cub18CUB_300001_SM_10006detail11EmptyKernelIvEEvv,@"STO_CUDA_ENTRY STV_DEFAULT"
_ZN3cub18CUB_300001_SM_10006detail11EmptyKernelIvEEvv:
.text._ZN3cub18CUB_300001_SM_10006detail11EmptyKernelIvEEvv:
[----:B------:R-:W-:Y:S01]  /*0000*/  LDC R1, c[0x0][0x37c] ;  /* 0x0000df00ff017b82 */ /* 0x000fe20000000800 */
[----:B------:R-:W-:Y:S05]  /*0010*/  EXIT ;  /* 0x000000000000794d */ /* 0x000fea0003800000 */
.L_x_2:
        /* <DEDUP_REMOVED lines=14> */
.L_x_67:


//--------------------- .text._Z7kernel4ILi128ELi32ELi32EEvPKfPfi --------------------------
	.section	.text._Z7kernel4ILi128ELi32ELi32EEvPKfPfi,"ax",@progbits
	.align	128
        .global         _Z7kernel4ILi128ELi32ELi32EEvPKfPfi
        .type           _Z7kernel4ILi128ELi32ELi32EEvPKfPfi,@function
        .size           _Z7kernel4ILi128ELi32ELi32EEvPKfPfi,(.L_x_68 - _Z7kernel4ILi128ELi32ELi32EEvPKfPfi)
        .other          _Z7kernel4ILi128ELi32ELi32EEvPKfPfi,@"STO_CUDA_ENTRY STV_DEFAULT"
_Z7kernel4ILi128ELi32ELi32EEvPKfPfi:
.text._Z7kernel4ILi128ELi32ELi32EEvPKfPfi:
[----:B------:R-:W-:Y:S01]  /*0000*/  LDC R1, c[0x0][0x37c] ;  /* 0x0000df00ff017b82 */ /* 0x000fe20000000800 */
[----:B------:R-:W0:Y:S01]  /*0010*/  S2R R5, SR_TID.X ;  /* 0x0000000000057919 */ /* 0x000e220000002100 */
[----:B------:R-:W0:Y:S01]  /*0020*/  LDCU UR6, c[0x0][0x360] ;  /* 0x00006c00ff0677ac */ /* 0x000e220008000800 */
[----:B------:R-:W0:Y:S01]  /*0030*/  S2R R0, SR_CTAID.X ;  /* 0x0000000000007919 */ /* 0x000e220000002500 */
[----:B------:R-:W1:Y:S01]  /*0040*/  LDCU UR4, c[0x0][0x390] ;  /* 0x00007200ff0477ac */ /* 0x000e620008000800 */
[----:B0-----:R-:W-:-:S05]  /*0050*/  IMAD R0, R0, UR6, R5 ;  /* 0x0000000600007c24 */ /* 0x001fca000f8e0205 */
[----:B------:R-:W-:-:S04]  /*0060*/  SHF.R.U32.HI R3, RZ, 0x5, R0 ;  /* 0x00000005ff037819 */ /* 0x000fc80000011600 */
[----:B-1----:R-:W-:-:S13]  /*0070*/  ISETP.GE.AND P0, PT, R3, UR4, PT ;  /* 0x0000000403007c0c */ /* 0x002fda000bf06270 */
[----:B------:R-:W-:Y:S05]  /*0080*/  @P0 EXIT ;  /* 0x000000000000094d */ /* 0x000fea0003800000 */
[----:B------:R-:W0:Y:S01]  /*0090*/  S2R R0, SR_TID.Y ;  /* 0x0000000000007919 */ /* 0x000e220000002200 */
[----:B------:R-:W0:Y:S01]  /*00a0*/  LDCU UR4, c[0x0][0x364] ;  /* 0x00006c80ff0477ac */ /* 0x000e220008000800 */
[----:B------:R-:W1:Y:S01]  /*00b0*/  S2UR UR5, SR_CgaCtaId ;  /* 0x00000000000579c3 */ /* 0x000e620000008800 */
[----:B------:R-:W0:Y:S01]  /*00c0*/  S2R R7, SR_TID.Z ;  /* 0x0000000000077919 */ /* 0x000e220000002300 */
[----:B------:R-:W2:Y:S06]  /*00d0*/  LDCU.64 UR8, c[0x0][0x358] ;  /* 0x00006b00ff0877ac */ /* 0x000eac0008000a00 */
[----:B------:R-:W3:Y:S08]  /*00e0*/  LDC R6, c[0x0][0x370] ;  /* 0x0000dc00ff067b82 */ /* 0x000ef00000000800 */
[----:B------:R-:W4:Y:S01]  /*00f0*/  LDC.64 R14, c[0x0][0x380] ;  /* 0x0000e000ff0e7b82 */ /* 0x000f220000000a00 */
[----:B0-----:R-:W-:Y:S01]  /*0100*/  IMAD R0, R7, UR4, R0 ;  /* 0x0000000407007c24 */ /* 0x001fe2000f8e0200 */
[----:B------:R-:W-:-:S02]  /*0110*/  UMOV UR4, 0x400 ;  /* 0x0000040000047882 */ /* 0x000fc40000000000 */
[----:B-1----:R-:W-:Y:S01]  /*0120*/  ULEA UR4, UR5, UR4, 0x18 ;  /* 0x0000000405047291 */ /* 0x002fe2000f8ec0ff */
[----:B------:R-:W-:-:S04]  /*0130*/  IMAD R0, R0, UR6, R5 ;  /* 0x0000000600007c24 */ /* 0x000fc8000f8e0205 */
[C---:B------:R-:W-:Y:S02]  /*0140*/  IMAD.SHL.U32 R2, R0.reuse, 0x10, RZ ;  /* 0x0000001000027824 */ /* 0x040fe400078e00ff */
[C---:B------:R-:W-:Y:S01]  /*0150*/  IMAD.SHL.U32 R5, R0.reuse, 0x4, RZ ;  /* 0x0000000400057824 */ /* 0x040fe200078e00ff */
[----:B------:R-:W-:Y:S02]  /*0160*/  LOP3.LUT R0, R0, 0x1f, RZ, 0xc0, !PT ;  /* 0x0000001f00007812 */ /* 0x000fe400078ec0ff */
[----:B------:R-:W-:Y:S02]  /*0170*/  LOP3.LUT R4, R2, 0xfffffe00, RZ, 0xc0, !PT ;  /* 0xfffffe0002047812 */ /* 0x000fe400078ec0ff */
[----:B------:R-:W-:Y:S01]  /*0180*/  LOP3.LUT R5, R5, 0x7c, RZ, 0xc0, !PT ;  /* 0x0000007c05057812 */ /* 0x000fe200078ec0ff */
[----:B----4-:R-:W-:-:S03]  /*0190*/  IMAD.WIDE.U32 R14, R0, 0x4, R14 ;  /* 0x00000004000e7825 */ /* 0x010fc600078e000e */
[----:B------:R-:W-:Y:S02]  /*01a0*/  IADD3 R2, PT, PT, R5, UR4, R4 ;  /* 0x0000000405027c10 */ /* 0x000fe4000fffe004 */
[----:B------:R-:W-:Y:S01]  /*01b0*/  LOP3.LUT R5, R4, R5, RZ, 0xfc, !PT ;  /* 0x0000000504057212 */ /* 0x000fe200078efcff */
[----:B---3--:R-:W-:-:S04]  /*01c0*/  IMAD R4, R6, UR6, RZ ;  /* 0x0000000606047c24 */ /* 0x008fc8000f8e02ff */
[----:B--2---:R-:W-:-:S07]  /*01d0*/  VIADD R5, R5, UR4 ;  /* 0x0000000405057c36 */ /* 0x004fce0008000000 */
.L_x_30:
[----:B0-----:R-:W-:Y:S01]  /*01e0*/  IMAD.WIDE.U32 R12, R3, 0x200, R14 ;  /* 0x00000200030c7825 */ /* 0x001fe200078e000e */
[----:B------:R-:W-:Y:S01]  /*01f0*/  BSSY.RECONVERGENT B0, `(.L_x_3) ;  /* 0x000000d000007945 */ /* 0x000fe20003800200 */
[----:B------:R-:W-:Y:S02]  /*0200*/  MOV R16, R5 ;  /* 0x0000000500107202 */ /* 0x000fe40000000f00 */
[----:B------:R-:W-:Y:S02]  /*0210*/  IMAD.MOV.U32 R19, RZ, RZ, R13 ;  /* 0x000000ffff137224 */ /* 0x000fe400078e000d */
[----:B------:R-:W-:-:S07]  /*0220*/  IMAD.MOV.U32 R17, RZ, RZ, R0 ;  /* 0x000000ffff117224 */ /* 0x000fce00078e0000 */
.L_x_4:
[----:B------:R-:W-:-:S06]  /*0230*/  IMAD.MOV.U32 R13, RZ, RZ, R19 ;  /* 0x000000ffff0d7224 */ /* 0x000fcc00078e0013 */
[----:B------:R0:W2:Y:S01]  /*0240*/  LDG.E R13, desc[UR8][R12.64] ;  /* 0x000000080c0d7981 */ /* 0x0000a2000c1e1900 */
[C---:B------:R-:W-:Y:S02]  /*0250*/  ISETP.GE.U32.AND P0, PT, R17.reuse, 0x60, PT ;  /* 0x000000601100780c */ /* 0x040fe40003f06070 */
[----:B------:R-:W-:Y:S02]  /*0260*/  IADD3 R17, PT, PT, R17, 0x20, RZ ;  /* 0x0000002011117810 */ /* 0x000fe40007ffe0ff */
[----:B0-----:R-:W-:-:S05]  /*0270*/  IADD3 R12, P1, PT, R12, 0x80, RZ ;  /* 0x000000800c0c7810 */ /* 0x001fca0007f3e0ff */
[----:B------:R-:W-:Y:S01]  /*0280*/  IMAD.X R19, RZ, RZ, R19, P1 ;  /* 0x000000ffff137224 */ /* 0x000fe200008e0613 */
[----:B--2---:R0:W-:Y:S02]  /*0290*/  STS [R16], R13 ;  /* 0x0000000d10007388 */ /* 0x0041e40000000800 */
[----:B0-----:R-:W-:Y:S01]  /*02a0*/  VIADD R16, R16, 0x80 ;  /* 0x0000008010107836 */ /* 0x001fe20000000000 */
[----:B------:R-:W-:Y:S06]  /*02b0*/  @!P0 BRA `(.L_x_4) ;  /* 0xfffffffc00dc8947 */ /* 0x000fec000383ffff */
[----:B------:R-:W-:Y:S05]  /*02c0*/  BSYNC.RECONVERGENT B0 ;  /* 0x0000000000007941 */ /* 0x000fea0003800200 */
.L_x_3:
[----:B------:R-:W-:-:S03]  /*02d0*/  UMOV UR4, 0xffffffff ;  /* 0xffffffff00047882 */ /* 0x000fc60000000000 */
[----:B------:R-:W-:Y:S05]  /*02e0*/  BRA.DIV UR4, `(.L_x_5) ;  /* 0x0000002204707947 */ /* 0x000fea000b800000 */
[----:B------:R-:W-:Y:S01]  /*02f0*/  NOP ;  /* 0x0000000000007918 */ /* 0x000fe20000000000 */
.L_x_33:
[----:B------:R-:W0:Y:S01]  /*0300*/  LDS R20, [R2] ;  /* 0x0000000002147984 */ /* 0x000e220000000800 */
[----:B------:R-:W-:Y:S01]  /*0310*/  BSSY.RECONVERGENT B0, `(.L_x_6) ;  /* 0x0000065000007945 */ /* 0x000fe20003800200 */
[C---:B0-----:R-:W-:Y:S01]  /*0320*/  FMUL R18, R20.reuse, 0.63661974668502807617 ;  /* 0x3f22f98314127820 */ /* 0x041fe20000400000 */
[----:B------:R-:W-:-:S05]  /*0330*/  FSETP.GE.AND P0, PT, |R20|, 105615, PT ;  /* 0x47ce47801400780b */ /* 0x000fca0003f06200 */
[----:B------:R-:W0:Y:S02]  /*0340*/  F2I.NTZ R18, R18 ;  /* 0x0000001200127305 */ /* 0x000e240000203100 */
[----:B0-----:R-:W-:-:S05]  /*0350*/  I2FP.F32.S32 R13, R18 ;  /* 0x00000012000d7245 */ /* 0x001fca0000201400 */
[----:B------:R-:W-:-:S04]  /*0360*/  FFMA R12, R13, -1.5707962512969970703, R20 ;  /* 0xbfc90fda0d0c7823 */ /* 0x000fc80000000014 */
[----:B------:R-:W-:-:S04]  /*0370*/  FFMA R12, R13, -7.5497894158615963534e-08, R12 ;  /* 0xb3a221680d0c7823 */ /* 0x000fc8000000000c */
[----:B------:R-:W-:Y:S01]  /*0380*/  FFMA R12, R13, -5.3903029534742383927e-15, R12 ;  /* 0xa7c234c50d0c7823 */ /* 0x000fe2000000000c */
[----:B------:R-:W-:Y:S06]  /*0390*/  @!P0 BRA `(.L_x_7) ;  /* 0x0000000400708947 */ /* 0x000fec0003800000 */
[----:B------:R-:W-:-:S13]  /*03a0*/  FSETP.NEU.AND P0, PT, |R20|, +INF , PT ;  /* 0x7f8000001400780b */ /* 0x000fda0003f0d200 */
[----:B------:R-:W-:Y:S01]  /*03b0*/  @!P0 FMUL R12, RZ, R20 ;  /* 0x00000014ff0c8220 */ /* 0x000fe20000400000 */
[----:B------:R-:W-:Y:S01]  /*03c0*/  @!P0 IMAD.MOV.U32 R18, RZ, RZ, RZ ;  /* 0x000000ffff128224 */ /* 0x000fe200078e00ff */
[----:B------:R-:W-:Y:S06]  /*03d0*/  @!P0 BRA `(.L_x_7) ;  /* 0x0000000400608947 */ /* 0x000fec0003800000 */
[----:B------:R-:W0:Y:S01]  /*03e0*/  LDC.64 R12, c[0x4][0x178] ;  /* 0x01005e00ff0c7b82 */ /* 0x000e220000000a00 */
[----:B------:R-:W-:Y:S01]  /*03f0*/  SHF.L.U32 R16, R20, 0x8, RZ ;  /* 0x0000000814107819 */ /* 0x000fe200000006ff */
[----:B------:R-:W-:Y:S01]  /*0400*/  IMAD.MOV.U32 R21, RZ, RZ, RZ ;  /* 0x000000ffff157224 */ /* 0x000fe200078e00ff */
[----:B------:R-:W-:Y:S01]  /*0410*/  UMOV UR4, URZ ;  /* 0x000000ff00047c82 */ /* 0x000fe20008000000 */
[----:B------:R-:W-:Y:S01]  /*0420*/  IMAD.MOV.U32 R23, RZ, RZ, RZ ;  /* 0x000000ffff177224 */ /* 0x000fe200078e00ff */
[----:B------:R-:W-:-:S07]  /*0430*/  LOP3.LUT R22, R16, 0x80000000, RZ, 0xfc, !PT ;  /* 0x8000000010167812 */ /* 0x000fce00078efcff */
.L_x_8:
[----:B0-----:R-:W-:-:S06]  /*0440*/  IMAD.WIDE.U32 R16, R23, 0x4, R12 ;  /* 0x0000000417107825 */ /* 0x001fcc00078e000c */
[----:B------:R-:W2:Y:S01]  /*0450*/  LDG.E.CONSTANT R17, desc[UR8][R16.64] ;  /* 0x0000000810117981 */ /* 0x000ea2000c1e9900 */
[C---:B------:R-:W-:Y:S01]  /*0460*/  IMAD.SHL.U32 R24, R23.reuse, 0x4, RZ ;  /* 0x0000000417187824 */ /* 0x040fe200078e00ff */
[----:B------:R-:W-:-:S04]  /*0470*/  IADD3 R23, PT, PT, R23, 0x1, RZ ;  /* 0x0000000117177810 */ /* 0x000fc80007ffe0ff */
[C---:B------:R-:W-:Y:S02]  /*0480*/  ISETP.EQ.AND P0, PT, R24.reuse, RZ, PT ;  /* 0x000000ff1800720c */ /* 0x040fe40003f02270 */
[C---:B------:R-:W-:Y:S02]  /*0490*/  ISETP.EQ.AND P5, PT, R24.reuse, 0x4, PT ;  /* 0x000000041800780c */ /* 0x040fe40003fa2270 */
[C---:B------:R-:W-:Y:S02]  /*04a0*/  ISETP.EQ.AND P4, PT, R24.reuse, 0x8, PT ;  /* 0x000000081800780c */ /* 0x040fe40003f82270 */
[C---:B------:R-:W-:Y:S02]  /*04b0*/  ISETP.EQ.AND P3, PT, R24.reuse, 0xc, PT ;  /* 0x0000000c1800780c */ /* 0x040fe40003f62270 */
[C---:B------:R-:W-:Y:S02]  /*04c0*/  ISETP.EQ.AND P2, PT, R24.reuse, 0x10, PT ;  /* 0x000000101800780c */ /* 0x040fe40003f42270 */
[----:B------:R-:W-:Y:S01]  /*04d0*/  ISETP.EQ.AND P1, PT, R24, 0x14, PT ;  /* 0x000000141800780c */ /* 0x000fe20003f22270 */
[----:B--2---:R-:W-:-:S03]  /*04e0*/  IMAD.WIDE.U32 R18, R17, R22, RZ ;  /* 0x0000001611127225 */ /* 0x004fc600078e00ff */
[----:B------:R-:W-:-:S04]  /*04f0*/  IADD3 R18, P6, PT, R18, R21, RZ ;  /* 0x0000001512127210 */ /* 0x000fc80007fde0ff */
[----:B------:R-:W-:Y:S01]  /*0500*/  IADD3.X R21, PT, PT, R19, UR4, RZ, P6, !PT ;  /* 0x0000000413157c10 */ /* 0x000fe2000b7fe4ff */
[--C-:B------:R-:W-:Y:S01]  /*0510*/  @P0 IMAD.MOV.U32 R6, RZ, RZ, R18.reuse ;  /* 0x000000ffff060224 */ /* 0x100fe200078e0012 */
[----:B------:R-:W-:Y:S01]  /*0520*/  ISETP.NE.AND P6, PT, R23, 0x6, PT ;  /* 0x000000061700780c */ /* 0x000fe20003fc5270 */
[--C-:B------:R-:W-:Y:S01]  /*0530*/  @P5 IMAD.MOV.U32 R7, RZ, RZ, R18.reuse ;  /* 0x000000ffff075224 */ /* 0x100fe200078e0012 */
[----:B------:R-:W-:Y:S01]  /*0540*/  @P3 MOV R9, R18 ;  /* 0x0000001200093202 */ /* 0x000fe20000000f00 */
[--C-:B------:R-:W-:Y:S02]  /*0550*/  @P4 IMAD.MOV.U32 R8, RZ, RZ, R18.reuse ;  /* 0x000000ffff084224 */ /* 0x100fe400078e0012 */
[--C-:B------:R-:W-:Y:S02]  /*0560*/  @P2 IMAD.MOV.U32 R10, RZ, RZ, R18.reuse ;  /* 0x000000ffff0a2224 */ /* 0x100fe400078e0012 */
[----:B------:R-:W-:-:S06]  /*0570*/  @P1 IMAD.MOV.U32 R11, RZ, RZ, R18 ;  /* 0x000000ffff0b1224 */ /* 0x000fcc00078e0012 */
[----:B------:R-:W-:Y:S05]  /*0580*/  @P6 BRA `(.L_x_8) ;  /* 0xfffffffc00ac6947 */ /* 0x000fea000383ffff */
[----:B------:R-:W-:Y:S01]  /*0590*/  SHF.R.U32.HI R12, RZ, 0x17, R20 ;  /* 0x00000017ff0c7819 */ /* 0x000fe20000011614 */
[----:B------:R-:W-:Y:S03]  /*05a0*/  BSSY.RECONVERGENT B1, `(.L_x_9) ;  /* 0x0000029000017945 */ /* 0x000fe60003800200 */
[C---:B------:R-:W-:Y:S02]  /*05b0*/  LOP3.LUT R13, R12.reuse, 0xe0, RZ, 0xc0, !PT ;  /* 0x000000e00c0d7812 */ /* 0x040fe400078ec0ff */
[----:B------:R-:W-:-:S03]  /*05c0*/  LOP3.LUT P6, RZ, R12, 0x1f, RZ, 0xc0, !PT ;  /* 0x0000001f0cff7812 */ /* 0x000fc600078cc0ff */
[----:B------:R-:W-:-:S05]  /*05d0*/  VIADD R13, R13, 0xffffff80 ;  /* 0xffffff800d0d7836 */ /* 0x000fca0000000000 */
[----:B------:R-:W-:-:S04]  /*05e0*/  SHF.R.U32.HI R13, RZ, 0x5, R13 ;  /* 0x00000005ff0d7819 */ /* 0x000fc8000001160d */
[----:B------:R-:W-:-:S04]  /*05f0*/  LEA R19, -R13, RZ, 0x2 ;  /* 0x000000ff0d137211 */ /* 0x000fc800078e11ff */
[C---:B------:R-:W-:Y:S02]  /*0600*/  ISETP.EQ.AND P3, PT, R19.reuse, -0x18, PT ;  /* 0xffffffe81300780c */ /* 0x040fe40003f62270 */
[C---:B------:R-:W-:Y:S02]  /*0610*/  ISETP.EQ.AND P4, PT, R19.reuse, -0x14, PT ;  /* 0xffffffec1300780c */ /* 0x040fe40003f82270 */
[C---:B------:R-:W-:Y:S02]  /*0620*/  ISETP.EQ.AND P2, PT, R19.reuse, -0x10, PT ;  /* 0xfffffff01300780c */ /* 0x040fe40003f42270 */
[C---:B------:R-:W-:Y:S02]  /*0630*/  ISETP.EQ.AND P1, PT, R19.reuse, -0xc, PT ;  /* 0xfffffff41300780c */ /* 0x040fe40003f22270 */
[C---:B------:R-:W-:Y:S02]  /*0640*/  ISETP.EQ.AND P0, PT, R19.reuse, -0x8, PT ;  /* 0xfffffff81300780c */ /* 0x040fe40003f02270 */
[----:B------:R-:W-:-:S03]  /*0650*/  ISETP.EQ.AND P5, PT, R19, RZ, PT ;  /* 0x000000ff1300720c */ /* 0x000fc60003fa2270 */
[--C-:B------:R-:W-:Y:S01]  /*0660*/  @P3 IMAD.MOV.U32 R18, RZ, RZ, R6.reuse ;  /* 0x000000ffff123224 */ /* 0x100fe200078e0006 */
[C---:B------:R-:W-:Y:S01]  /*0670*/  ISETP.EQ.AND P3, PT, R19.reuse, -0x4, PT ;  /* 0xfffffffc1300780c */ /* 0x040fe20003f62270 */
[----:B------:R-:W-:Y:S02]  /*0680*/  @P4 IMAD.MOV.U32 R13, RZ, RZ, R6 ;  /* 0x000000ffff0d4224 */ /* 0x000fe400078e0006 */
[----:B------:R-:W-:Y:S01]  /*0690*/  @P4 IMAD.MOV.U32 R18, RZ, RZ, R7 ;  /* 0x000000ffff124224 */ /* 0x000fe200078e0007 */
[----:B------:R-:W-:Y:S01]  /*06a0*/  ISETP.EQ.AND P4, PT, R19, 0x4, PT ;  /* 0x000000041300780c */ /* 0x000fe20003f82270 */
[--C-:B------:R-:W-:Y:S01]  /*06b0*/  @P2 IMAD.MOV.U32 R18, RZ, RZ, R8.reuse ;  /* 0x000000ffff122224 */ /* 0x100fe200078e0008 */
[----:B------:R-:W-:Y:S01]  /*06c0*/  @P2 MOV R13, R7 ;  /* 0x00000007000d2202 */ /* 0x000fe20000000f00 */
[----:B------:R-:W-:Y:S01]  /*06d0*/  @P1 IMAD.MOV.U32 R13, RZ, RZ, R8 ;  /* 0x000000ffff0d1224 */ /* 0x000fe200078e0008 */
[----:B------:R-:W-:Y:S01]  /*06e0*/  @P0 MOV R13, R9 ;  /* 0x00000009000d0202 */ /* 0x000fe20000000f00 */
[----:B------:R-:W-:-:S02]  /*06f0*/  @P1 IMAD.MOV.U32 R18, RZ, RZ, R9 ;  /* 0x000000ffff121224 */ /* 0x000fc400078e0009 */
[--C-:B------:R-:W-:Y:S02]  /*0700*/  @P0 IMAD.MOV.U32 R18, RZ, RZ, R10.reuse ;  /* 0x000000ffff120224 */ /* 0x100fe400078e000a */
[----:B------:R-:W-:Y:S01]  /*0710*/  @P3 IMAD.MOV.U32 R13, RZ, RZ, R10 ;  /* 0x000000ffff0d3224 */ /* 0x000fe200078e000a */
[----:B------:R-:W-:Y:S01]  /*0720*/  @P5 MOV R13, R11 ;  /* 0x0000000b000d5202 */ /* 0x000fe20000000f00 */
[----:B------:R-:W-:Y:S02]  /*0730*/  @P3 IMAD.MOV.U32 R18, RZ, RZ, R11 ;  /* 0x000000ffff123224 */ /* 0x000fe400078e000b */
[--C-:B------:R-:W-:Y:S02]  /*0740*/  @P4 IMAD.MOV.U32 R13, RZ, RZ, R21.reuse ;  /* 0x000000ffff0d4224 */ /* 0x100fe400078e0015 */
[----:B------:R-:W-:Y:S02]  /*0750*/  @P5 IMAD.MOV.U32 R18, RZ, RZ, R21 ;  /* 0x000000ffff125224 */ /* 0x000fe400078e0015 */
[----:B------:R-:W-:Y:S01]  /*0760*/  IMAD.MOV.U32 R16, RZ, RZ, R13 ;  /* 0x000000ffff107224 */ /* 0x000fe200078e000d */
[----:B------:R-:W-:Y:S06]  /*0770*/  @!P6 BRA `(.L_x_10) ;  /* 0x00000000002ce947 */ /* 0x000fec0003800000 */
[----:B------:R-:W-:Y:S01]  /*0780*/  @P2 MOV R17, R6 ;  /* 0x0000000600112202 */ /* 0x000fe20000000f00 */
[----:B------:R-:W-:Y:S01]  /*0790*/  @P1 IMAD.MOV.U32 R17, RZ, RZ, R7 ;  /* 0x000000ffff111224 */ /* 0x000fe200078e0007 */
[----:B------:R-:W-:Y:S01]  /*07a0*/  LOP3.LUT R13, R12, 0x1f, RZ, 0xc0, !PT ;  /* 0x0000001f0c0d7812 */ /* 0x000fe200078ec0ff */
[----:B------:R-:W-:Y:S01]  /*07b0*/  @P0 IMAD.MOV.U32 R17, RZ, RZ, R8 ;  /* 0x000000ffff110224 */ /* 0x000fe200078e0008 */
[----:B------:R-:W-:Y:S01]  /*07c0*/  ISETP.EQ.AND P0, PT, R19, 0x8, PT ;  /* 0x000000081300780c */ /* 0x000fe20003f02270 */
[----:B------:R-:W-:Y:S01]  /*07d0*/  @P3 IMAD.MOV.U32 R17, RZ, RZ, R9 ;  /* 0x000000ffff113224 */ /* 0x000fe200078e0009 */
[----:B------:R-:W-:Y:S01]  /*07e0*/  @P5 MOV R17, R10 ;  /* 0x0000000a00115202 */ /* 0x000fe20000000f00 */
[----:B------:R-:W-:Y:S01]  /*07f0*/  @P4 IMAD.MOV.U32 R17, RZ, RZ, R11 ;  /* 0x000000ffff114224 */ /* 0x000fe200078e000b */
[----:B------:R-:W-:-:S09]  /*0800*/  SHF.L.W.U32.HI R18, R16, R13, R18 ;  /* 0x0000000d10127219 */ /* 0x000fd20000010e12 */
[----:B------:R-:W-:-:S05]  /*0810*/  @P0 IMAD.MOV.U32 R17, RZ, RZ, R21 ;  /* 0x000000ffff110224 */ /* 0x000fca00078e0015 */
[----:B------:R-:W-:-:S07]  /*0820*/  SHF.L.W.U32.HI R16, R17, R13, R16 ;  /* 0x0000000d11107219 */ /* 0x000fce0000010e10 */
.L_x_10:
[----:B------:R-:W-:Y:S05]  /*0830*/  BSYNC.RECONVERGENT B1 ;  /* 0x0000000000017941 */ /* 0x000fea0003800200 */
.L_x_9:
[C---:B------:R-:W-:Y:S01]  /*0840*/  SHF.L.W.U32.HI R19, R16.reuse, 0x2, R18 ;  /* 0x0000000210137819 */ /* 0x040fe20000010e12 */
[----:B------:R-:W-:Y:S01]  /*0850*/  IMAD.SHL.U32 R12, R16, 0x4, RZ ;  /* 0x00000004100c7824 */ /* 0x000fe200078e00ff */
[----:B------:R-:W-:Y:S01]  /*0860*/  UMOV UR4, 0x54442d19 ;  /* 0x54442d1900047882 */ /* 0x000fe20000000000 */
[----:B------:R-:W-:Y:S01]  /*0870*/  UMOV UR5, 0x3bf921fb ;  /* 0x3bf921fb00057882 */ /* 0x000fe20000000000 */
[----:B------:R-:W-:Y:S02]  /*0880*/  SHF.R.S32.HI R13, RZ, 0x1f, R19 ;  /* 0x0000001fff0d7819 */ /* 0x000fe40000011413 */
[----:B------:R-:W-:Y:S02]  /*0890*/  ISETP.GE.AND P0, PT, R20, RZ, PT ;  /* 0x000000ff1400720c */ /* 0x000fe40003f06270 */
[C---:B------:R-:W-:Y:S02]  /*08a0*/  LOP3.LUT R12, R13.reuse, R12, RZ, 0x3c, !PT ;  /* 0x0000000c0d0c7212 */ /* 0x040fe400078e3cff */
[----:B------:R-:W-:-:S02]  /*08b0*/  LOP3.LUT R13, R13, R19, RZ, 0x3c, !PT ;  /* 0x000000130d0d7212 */ /* 0x000fc400078e3cff */
[----:B------:R-:W-:Y:S02]  /*08c0*/  SHF.R.U32.HI R18, RZ, 0x1e, R18 ;  /* 0x0000001eff127819 */ /* 0x000fe40000011612 */
[C---:B------:R-:W-:Y:S02]  /*08d0*/  LOP3.LUT R20, R19.reuse, R20, RZ, 0x3c, !PT ;  /* 0x0000001413147212 */ /* 0x040fe400078e3cff */
[----:B------:R-:W0:Y:S01]  /*08e0*/  I2F.F64.S64 R12, R12 ;  /* 0x0000000c000c7312 */ /* 0x000e220000301c00 */
[----:B------:R-:W-:Y:S02]  /*08f0*/  LEA.HI R18, R19, R18, RZ, 0x1 ;  /* 0x0000001213127211 */ /* 0x000fe400078f08ff */
[----:B------:R-:W-:Y:S02]  /*0900*/  ISETP.GE.AND P1, PT, R20, RZ, PT ;  /* 0x000000ff1400720c */ /* 0x000fe40003f26270 */
[----:B------:R-:W-:-:S05]  /*0910*/  IADD3 R19, PT, PT, -R18, RZ, RZ ;  /* 0x000000ff12137210 */ /* 0x000fca0007ffe1ff */
[----:B------:R-:W-:Y:S01]  /*0920*/  @!P0 IMAD.MOV.U32 R18, RZ, RZ, R19 ;  /* 0x000000ffff128224 */ /* 0x000fe200078e0013 */
[----:B0-----:R-:W-:-:S10]  /*0930*/  DMUL R16, R12, UR4 ;  /* 0x000000040c107c28 */ /* 0x001fd40008000000 */
[----:B------:R-:W0:Y:S02]  /*0940*/  F2F.F32.F64 R16, R16 ;  /* 0x0000001000107310 */ /* 0x000e240000301000 */
[----:B0-----:R-:W-:-:S07]  /*0950*/  FSEL R12, -R16, R16, !P1 ;  /* 0x00000010100c7208 */ /* 0x001fce0004800100 */
.L_x_7:
[----:B------:R-:W-:Y:S05]  /*0960*/  BSYNC.RECONVERGENT B0 ;  /* 0x0000000000007941 */ /* 0x000fea0003800200 */
.L_x_6:
[----:B------:R-:W0:Y:S01]  /*0970*/  LDS R20, [R2+0x80] ;  /* 0x0000800002147984 */ /* 0x000e220000000800 */
[----:B------:R-:W-:Y:S02]  /*0980*/  IMAD.MOV.U32 R22, RZ, RZ, 0x37cbac00 ;  /* 0x37cbac00ff167424 */ /* 0x000fe400078e00ff */
[----:B------:R-:W-:Y:S01]  /*0990*/  FMUL R13, R12, R12 ;  /* 0x0000000c0c0d7220 */ /* 0x000fe20000400000 */
[C---:B------:R-:W-:Y:S01]  /*09a0*/  LOP3.LUT R16, R18.reuse, 0x1, RZ, 0xc0, !PT ;  /* 0x0000000112107812 */ /* 0x040fe200078ec0ff */
[----:B------:R-:W-:Y:S01]  /*09b0*/  BSSY.RECONVERGENT B0, `(.L_x_11) ;  /* 0x000007e000007945 */ /* 0x000fe20003800200 */
[----:B------:R-:W-:Y:S01]  /*09c0*/  LOP3.LUT P1, RZ, R18, 0x2, RZ, 0xc0, !PT ;  /* 0x0000000212ff7812 */ /* 0x000fe2000782c0ff */
[----:B------:R-:W-:Y:S01]  /*09d0*/  FFMA R17, R13, R22, -0.0013887860113754868507 ;  /* 0xbab607ed0d117423 */ /* 0x000fe20000000016 */
[----:B------:R-:W-:Y:S01]  /*09e0*/  ISETP.NE.U32.AND P0, PT, R16, 0x1, PT ;  /* 0x000000011000780c */ /* 0x000fe20003f05070 */
[----:B------:R-:W-:-:S03]  /*09f0*/  IMAD.MOV.U32 R22, RZ, RZ, 0x3d2aaabb ;  /* 0x3d2aaabbff167424 */ /* 0x000fc600078e00ff */
[----:B------:R-:W-:Y:S02]  /*0a00*/  FSEL R16, R17, -0.00019574658654164522886, !P0 ;  /* 0xb94d415311107808 */ /* 0x000fe40004000000 */
[----:B------:R-:W-:Y:S02]  /*0a10*/  FSEL R22, R22, 0.0083327032625675201416, !P0 ;  /* 0x3c0885e416167808 */ /* 0x000fe40004000000 */
[----:B------:R-:W-:Y:S02]  /*0a20*/  MOV R17, 0x3effffff ;  /* 0x3effffff00117802 */ /* 0x000fe40000000f00 */
[----:B------:R-:W-:Y:S01]  /*0a30*/  FSEL R12, R12, 1, P0 ;  /* 0x3f8000000c0c7808 */ /* 0x000fe20000000000 */
[----:B------:R-:W-:Y:S01]  /*0a40*/  FFMA R16, R13, R16, R22 ;  /* 0x000000100d107223 */ /* 0x000fe20000000016 */
[----:B------:R-:W-:-:S05]  /*0a50*/  FSEL R17, -R17, -0.16666662693023681641, !P0 ;  /* 0xbe2aaaa811117808 */ /* 0x000fca0004000100 */
[C---:B------:R-:W-:Y:S01]  /*0a60*/  FFMA R16, R13.reuse, R16, R17 ;  /* 0x000000100d107223 */ /* 0x040fe20000000011 */
[----:B------:R-:W-:-:S04]  /*0a70*/  FFMA R13, R13, R12, RZ ;  /* 0x0000000c0d0d7223 */ /* 0x000fc800000000ff */
[----:B------:R-:W-:Y:S01]  /*0a80*/  FFMA R17, R13, R16, R12 ;  /* 0x000000100d117223 */ /* 0x000fe2000000000c */
[----:B------:R-:W-:Y:S02]  /*0a90*/  IMAD.MOV.U32 R12, RZ, RZ, 0x3bbb989d ;  /* 0x3bbb989dff0c7424 */ /* 0x000fe400078e00ff */
[----:B------:R-:W-:Y:S02]  /*0aa0*/  IMAD.MOV.U32 R13, RZ, RZ, 0x437c0000 ;  /* 0x437c0000ff0d7424 */ /* 0x000fe400078e00ff */
[----:B------:R-:W-:-:S04]  /*0ab0*/  @P1 FADD R17, RZ, -R17 ;  /* 0x80000011ff111221 */ /* 0x000fc80000000000 */
[----:B------:R-:W-:Y:S01]  /*0ac0*/  FFMA.SAT R16, R17, R12, 0.5 ;  /* 0x3f00000011107423 */ /* 0x000fe2000000200c */
[----:B0-----:R-:W-:-:S03]  /*0ad0*/  FMUL R22, R20, 0.63661974668502807617 ;  /* 0x3f22f98314167820 */ /* 0x001fc60000400000 */
[----:B------:R-:W-:Y:S01]  /*0ae0*/  FFMA.RM R16, R16, R13, 12582913 ;  /* 0x4b40000110107423 */ /* 0x000fe2000000400d */
[----:B------:R-:W-:-:S03]  /*0af0*/  FSETP.GE.AND P0, PT, |R20|, 105615, PT ;  /* 0x47ce47801400780b */ /* 0x000fc60003f06200 */
[C---:B------:R-:W-:Y:S01]  /*0b00*/  FADD R18, R16.reuse, -12583039 ;  /* 0xcb40007f10127421 */ /* 0x040fe20000000000 */
[----:B------:R-:W0:Y:S01]  /*0b10*/  F2I.NTZ R22, R22 ;  /* 0x0000001600167305 */ /* 0x000e220000203100 */
[----:B------:R-:W-:Y:S02]  /*0b20*/  IMAD.SHL.U32 R16, R16, 0x800000, RZ ;  /* 0x0080000010107824 */ /* 0x000fe400078e00ff */
[----:B------:R-:W-:-:S04]  /*0b30*/  FFMA R18, R17, 1.4426950216293334961, -R18 ;  /* 0x3fb8aa3b11127823 */ /* 0x000fc80000000812 */
[----:B------:R-:W-:-:S04]  /*0b40*/  FFMA R18, R17, 1.925963033500011079e-08, R18 ;  /* 0x32a5706011127823 */ /* 0x000fc80000000012 */
[----:B------:R-:W1:Y:S01]  /*0b50*/  MUFU.EX2 R21, R18 ;  /* 0x0000001200157308 */ /* 0x000e620000000800 */
[----:B0-----:R-:W-:-:S05]  /*0b60*/  I2FP.F32.S32 R17, R22 ;  /* 0x0000001600117245 */ /* 0x001fca0000201400 */
[----:B------:R-:W-:-:S04]  /*0b70*/  FFMA R24, R17, -1.5707962512969970703, R20 ;  /* 0xbfc90fda11187823 */ /* 0x000fc80000000014 */
[----:B------:R-:W-:-:S04]  /*0b80*/  FFMA R24, R17, -7.5497894158615963534e-08, R24 ;  /* 0xb3a2216811187823 */ /* 0x000fc80000000018 */
[----:B------:R-:W-:Y:S01]  /*0b90*/  FFMA R17, R17, -5.3903029534742383927e-15, R24 ;  /* 0xa7c234c511117823 */ /* 0x000fe20000000018 */
[----:B-1----:R-:W-:Y:S01]  /*0ba0*/  FFMA R21, R16, R21, RZ ;  /* 0x0000001510157223 */ /* 0x002fe200000000ff */
[----:B------:R-:W-:Y:S06]  /*0bb0*/  @!P0 BRA `(.L_x_12) ;  /* 0x0000000400748947 */ /* 0x000fec0003800000 */
[----:B------:R-:W-:-:S13]  /*0bc0*/  FSETP.NEU.AND P0, PT, |R20|, +INF , PT ;  /* 0x7f8000001400780b */ /* 0x000fda0003f0d200 */
[----:B------:R-:W-:Y:S05]  /*0bd0*/  @!P0 BRA `(.L_x_13) ;  /* 0x0000000400648947 */ /* 0x000fea0003800000 */
[----:B------:R-:W-:Y:S01]  /*0be0*/  SHF.L.U32 R16, R20, 0x8, RZ ;  /* 0x0000000814107819 */ /* 0x000fe200000006ff */
[----:B------:R-:W-:Y:S01]  /*0bf0*/  IMAD.MOV.U32 R23, RZ, RZ, RZ ;  /* 0x000000ffff177224 */ /* 0x000fe200078e00ff */
[----:B------:R-:W-:Y:S01]  /*0c00*/  UMOV UR4, URZ ;  /* 0x000000ff00047c82 */ /* 0x000fe20008000000 */
[----:B------:R-:W-:Y:S01]  /*0c10*/  IMAD.MOV.U32 R25, RZ, RZ, RZ ;  /* 0x000000ffff197224 */ /* 0x000fe200078e00ff */
[----:B------:R-:W-:-:S07]  /*0c20*/  LOP3.LUT R22, R16, 0x80000000, RZ, 0xfc, !PT ;  /* 0x8000000010167812 */ /* 0x000fce00078efcff */
.L_x_14:
[----:B------:R-:W0:Y:S02]  /*0c30*/  LDC.64 R16, c[0x4][0x178] ;  /* 0x01005e00ff107b82 */ /* 0x000e240000000a00 */
[----:B0-----:R-:W-:-:S05]  /*0c40*/  IMAD.WIDE.U32 R18, R25, 0x4, R16 ;  /* 0x0000000419127825 */ /* 0x001fca00078e0010 */
        /* <DEDUP_REMOVED lines=62> */
.L_x_16:
[----:B------:R-:W-:Y:S05]  /*1030*/  BSYNC.RECONVERGENT B1 ;  /* 0x0000000000017941 */ /* 0x000fea0003800200 */
.L_x_15:
        /* <DEDUP_REMOVED lines=17> */
[----:B0-----:R-:W-:Y:S01]  /*1150*/  FSEL R17, -R18, R18, !P1 ;  /* 0x0000001212117208 */ /* 0x001fe20004800100 */
[----:B------:R-:W-:Y:S06]  /*1160*/  BRA `(.L_x_12) ;  /* 0x0000000000087947 */ /* 0x000fec0003800000 */
.L_x_13:
[----:B------:R-:W-:Y:S01]  /*1170*/  FMUL R17, RZ, R20 ;  /* 0x00000014ff117220 */ /* 0x000fe20000400000 */
[----:B------:R-:W-:-:S07]  /*1180*/  IMAD.MOV.U32 R22, RZ, RZ, RZ ;  /* 0x000000ffff167224 */ /* 0x000fce00078e00ff */
.L_x_12:
[----:B------:R-:W-:Y:S05]  /*1190*/  BSYNC.RECONVERGENT B0 ;  /* 0x0000000000007941 */ /* 0x000fea0003800200 */
.L_x_11:
[----:B------:R-:W0:Y:S01]  /*11a0*/  LDS R20, [R2+0x100] ;  /* 0x0001000002147984 */ /* 0x000e220000000800 */
[----:B------:R-:W-:Y:S02]  /*11b0*/  IMAD.MOV.U32 R18, RZ, RZ, 0x37cbac00 ;  /* 0x37cbac00ff127424 */ /* 0x000fe400078e00ff */
[----:B------:R-:W-:Y:S01]  /*11c0*/  FMUL R19, R17, R17 ;  /* 0x0000001111137220 */ /* 0x000fe20000400000 */
[C---:B------:R-:W-:Y:S01]  /*11d0*/  LOP3.LUT R16, R22.reuse, 0x1, RZ, 0xc0, !PT ;  /* 0x0000000116107812 */ /* 0x040fe200078ec0ff */
[----:B------:R-:W-:Y:S01]  /*11e0*/  IMAD.MOV.U32 R23, RZ, RZ, 0x3effffff ;  /* 0x3effffffff177424 */ /* 0x000fe200078e00ff */
[----:B------:R-:W-:Y:S01]  /*11f0*/  LOP3.LUT P1, RZ, R22, 0x2, RZ, 0xc0, !PT ;  /* 0x0000000216ff7812 */ /* 0x000fe2000782c0ff */
[----:B------:R-:W-:Y:S01]  /*1200*/  FFMA R18, R19, R18, -0.0013887860113754868507 ;  /* 0xbab607ed13127423 */ /* 0x000fe20000000012 */
[----:B------:R-:W-:Y:S01]  /*1210*/  ISETP.NE.U32.AND P0, PT, R16, 0x1, PT ;  /* 0x000000011000780c */ /* 0x000fe20003f05070 */
[----:B------:R-:W-:Y:S01]  /*1220*/  BSSY.RECONVERGENT B0, `(.L_x_17) ;  /* 0x0000078000007945 */ /* 0x000fe20003800200 */
[----:B------:R-:W-:-:S02]  /*1230*/  MOV R16, 0x3d2aaabb ;  /* 0x3d2aaabb00107802 */ /* 0x000fc40000000f00 */
[----:B------:R-:W-:Y:S02]  /*1240*/  FSEL R18, R18, -0.00019574658654164522886, !P0 ;  /* 0xb94d415312127808 */ /* 0x000fe40004000000 */
[----:B------:R-:W-:Y:S02]  /*1250*/  FSEL R16, R16, 0.0083327032625675201416, !P0 ;  /* 0x3c0885e410107808 */ /* 0x000fe40004000000 */
[----:B------:R-:W-:-:S03]  /*1260*/  FSEL R23, -R23, -0.16666662693023681641, !P0 ;  /* 0xbe2aaaa817177808 */ /* 0x000fc60004000100 */
[----:B------:R-:W-:Y:S01]  /*1270*/  FFMA R18, R19, R18, R16 ;  /* 0x0000001213127223 */ /* 0x000fe20000000010 */
[----:B------:R-:W-:-:S03]  /*1280*/  FSEL R16, R17, 1, P0 ;  /* 0x3f80000011107808 */ /* 0x000fc60000000000 */
[C---:B------:R-:W-:Y:S02]  /*1290*/  FFMA R18, R19.reuse, R18, R23 ;  /* 0x0000001213127223 */ /* 0x040fe40000000017 */
[----:B------:R-:W-:-:S04]  /*12a0*/  FFMA R19, R19, R16, RZ ;  /* 0x0000001013137223 */ /* 0x000fc800000000ff */
[----:B------:R-:W-:-:S04]  /*12b0*/  FFMA R19, R19, R18, R16 ;  /* 0x0000001213137223 */ /* 0x000fc80000000010 */
[----:B------:R-:W-:-:S04]  /*12c0*/  @P1 FADD R19, RZ, -R19 ;  /* 0x80000013ff131221 */ /* 0x000fc80000000000 */
[----:B------:R-:W-:Y:S01]  /*12d0*/  FFMA.SAT R16, R19, R12, 0.5 ;  /* 0x3f00000013107423 */ /* 0x000fe2000000200c */
[----:B0-----:R-:W-:-:S03]  /*12e0*/  FMUL R22, R20, 0.63661974668502807617 ;  /* 0x3f22f98314167820 */ /* 0x001fc60000400000 */
[----:B------:R-:W-:Y:S01]  /*12f0*/  FFMA.RM R16, R16, R13, 12582913 ;  /* 0x4b40000110107423 */ /* 0x000fe2000000400d */
[----:B------:R-:W-:-:S03]  /*1300*/  FSETP.GE.AND P0, PT, |R20|, 105615, PT ;  /* 0x47ce47801400780b */ /* 0x000fc60003f06200 */
[----:B------:R-:W-:Y:S01]  /*1310*/  FADD R18, R16, -12583039 ;  /* 0xcb40007f10127421 */ /* 0x000fe20000000000 */
[----:B------:R-:W0:Y:S03]  /*1320*/  F2I.NTZ R22, R22 ;  /* 0x0000001600167305 */ /* 0x000e260000203100 */
[----:B------:R-:W-:-:S04]  /*1330*/  FFMA R18, R19, 1.4426950216293334961, -R18 ;  /* 0x3fb8aa3b13127823 */ /* 0x000fc80000000812 */
[----:B------:R-:W-:-:S06]  /*1340*/  FFMA R18, R19, 1.925963033500011079e-08, R18 ;  /* 0x32a5706013127823 */ /* 0x000fcc0000000012 */
[----:B------:R-:W1:Y:S01]  /*1350*/  MUFU.EX2 R18, R18 ;  /* 0x0000001200127308 */ /* 0x000e620000000800 */
[----:B0-----:R-:W-:-:S05]  /*1360*/  I2FP.F32.S32 R17, R22 ;  /* 0x0000001600117245 */ /* 0x001fca0000201400 */
[----:B------:R-:W-:-:S04]  /*1370*/  FFMA R24, R17, -1.5707962512969970703, R20 ;  /* 0xbfc90fda11187823 */ /* 0x000fc80000000014 */
[----:B------:R-:W-:Y:S01]  /*1380*/  FFMA R26, R17, -7.5497894158615963534e-08, R24 ;  /* 0xb3a22168111a7823 */ /* 0x000fe20000000018 */
[----:B------:R-:W-:-:S03]  /*1390*/  IMAD.SHL.U32 R24, R16, 0x800000, RZ ;  /* 0x0080000010187824 */ /* 0x000fc600078e00ff */
[----:B------:R-:W-:Y:S01]  /*13a0*/  FFMA R16, R17, -5.3903029534742383927e-15, R26 ;  /* 0xa7c234c511107823 */ /* 0x000fe2000000001a */
[----:B-1----:R-:W-:Y:S01]  /*13b0*/  FFMA R21, R24, R18, R21 ;  /* 0x0000001218157223 */ /* 0x002fe20000000015 */
[----:B------:R-:W-:Y:S06]  /*13c0*/  @!P0 BRA `(.L_x_18) ;  /* 0x0000000400748947 */ /* 0x000fec0003800000 */
[----:B------:R-:W-:-:S13]  /*13d0*/  FSETP.NEU.AND P0, PT, |R20|, +INF , PT ;  /* 0x7f8000001400780b */ /* 0x000fda0003f0d200 */
[----:B------:R-:W-:Y:S05]  /*13e0*/  @!P0 BRA `(.L_x_19) ;  /* 0x0000000400648947 */ /* 0x000fea0003800000 */
[----:B------:R-:W-:Y:S02]  /*13f0*/  IMAD.SHL.U32 R16, R20, 0x100, RZ ;  /* 0x0000010014107824 */ /* 0x000fe400078e00ff */
[----:B------:R-:W-:Y:S02]  /*1400*/  HFMA2 R23, -RZ, RZ, 0, 0 ;  /* 0x00000000ff177431 */ /* 0x000fe400000001ff */
[----:B------:R-:W-:Y:S01]  /*1410*/  IMAD.MOV.U32 R25, RZ, RZ, RZ ;  /* 0x000000ffff197224 */ /* 0x000fe200078e00ff */
[----:B------:R-:W-:Y:S01]  /*1420*/  UMOV UR4, URZ ;  /* 0x000000ff00047c82 */ /* 0x000fe20008000000 */
[----:B------:R-:W-:-:S07]  /*1430*/  LOP3.LUT R22, R16, 0x80000000, RZ, 0xfc, !PT ;  /* 0x8000000010167812 */ /* 0x000fce00078efcff */
.L_x_20:
[----:B------:R-:W0:Y:S02]  /*1440*/  LDC.64 R16, c[0x4][0x178] ;  /* 0x01005e00ff107b82 */ /* 0x000e240000000a00 */
[----:B0-----:R-:W-:-:S05]  /*1450*/  IMAD.WIDE.U32 R18, R25, 0x4, R16 ;  /* 0x0000000419127825 */ /* 0x001fca00078e0010 */
[----:B------:R-:W2:Y:S01]  /*1460*/  LDG.E.CONSTANT R17, desc[UR8][R18.64] ;  /* 0x0000000812117981 */ /* 0x000ea2000c1e9900 */
[C---:B------:R-:W-:Y:S02]  /*1470*/  IMAD.SHL.U32 R24, R25.reuse, 0x4, RZ ;  /* 0x0000000419187824 */ /* 0x040fe400078e00ff */
[----:B------:R-:W-:-:S03]  /*1480*/  VIADD R25, R25, 0x1 ;  /* 0x0000000119197836 */ /* 0x000fc60000000000 */
        /* <DEDUP_REMOVED lines=12> */
[-C--:B------:R-:W-:Y:S01]  /*1550*/  @P0 MOV R6, R16.reuse ;  /* 0x0000001000060202 */ /* 0x080fe20000000f00 */
[--C-:B------:R-:W-:Y:S01]  /*1560*/  @P3 IMAD.MOV.U32 R9, RZ, RZ, R16.reuse ;  /* 0x000000ffff093224 */ /* 0x100fe200078e0010 */
[----:B------:R-:W-:Y:S01]  /*1570*/  @P2 MOV R10, R16 ;  /* 0x00000010000a2202 */ /* 0x000fe20000000f00 */
[----:B------:R-:W-:-:S08]  /*1580*/  @P1 IMAD.MOV.U32 R11, RZ, RZ, R16 ;  /* 0x000000ffff0b1224 */ /* 0x000fd000078e0010 */
[----:B------:R-:W-:Y:S05]  /*1590*/  @P6 BRA `(.L_x_20) ;  /* 0xfffffffc00a86947 */ /* 0x000fea000383ffff */
[----:B------:R-:W-:Y:S01]  /*15a0*/  SHF.R.U32.HI R16, RZ, 0x17, R20 ;  /* 0x00000017ff107819 */ /* 0x000fe20000011614 */
[----:B------:R-:W-:Y:S03]  /*15b0*/  BSSY.RECONVERGENT B1, `(.L_x_21) ;  /* 0x0000029000017945 */ /* 0x000fe60003800200 */
[C---:B------:R-:W-:Y:S02]  /*15c0*/  LOP3.LUT R17, R16.reuse, 0xe0, RZ, 0xc0, !PT ;  /* 0x000000e010117812 */ /* 0x040fe400078ec0ff */
[----:B------:R-:W-:-:S03]  /*15d0*/  LOP3.LUT P6, RZ, R16, 0x1f, RZ, 0xc0, !PT ;  /* 0x0000001f10ff7812 */ /* 0x000fc600078cc0ff */
[----:B------:R-:W-:-:S05]  /*15e0*/  VIADD R17, R17, 0xffffff80 ;  /* 0xffffff8011117836 */ /* 0x000fca0000000000 */
[----:B------:R-:W-:-:S05]  /*15f0*/  SHF.R.U32.HI R17, RZ, 0x5, R17 ;  /* 0x00000005ff117819 */ /* 0x000fca0000011611 */
[----:B------:R-:W-:-:S05]  /*1600*/  IMAD.U32 R24, R17, -0x4, RZ ;  /* 0xfffffffc11187824 */ /* 0x000fca00078e00ff */
[C---:B------:R-:W-:Y:S02]  /*1610*/  ISETP.EQ.AND P3, PT, R24.reuse, -0x18, PT ;  /* 0xffffffe81800780c */ /* 0x040fe40003f62270 */
[C---:B------:R-:W-:Y:S02]  /*1620*/  ISETP.EQ.AND P4, PT, R24.reuse, -0x14, PT ;  /* 0xffffffec1800780c */ /* 0x040fe40003f82270 */
[C---:B------:R-:W-:Y:S02]  /*1630*/  ISETP.EQ.AND P2, PT, R24.reuse, -0x10, PT ;  /* 0xfffffff01800780c */ /* 0x040fe40003f42270 */
[C---:B------:R-:W-:Y:S02]  /*1640*/  ISETP.EQ.AND P1, PT, R24.reuse, -0xc, PT ;  /* 0xfffffff41800780c */ /* 0x040fe40003f22270 */
[C---:B------:R-:W-:Y:S02]  /*1650*/  ISETP.EQ.AND P0, PT, R24.reuse, -0x8, PT ;  /* 0xfffffff81800780c */ /* 0x040fe40003f02270 */
[----:B------:R-:W-:-:S03]  /*1660*/  ISETP.EQ.AND P5, PT, R24, RZ, PT ;  /* 0x000000ff1800720c */ /* 0x000fc60003fa2270 */
[----:B------:R-:W-:Y:S02]  /*1670*/  @P3 MOV R22, R6 ;  /* 0x0000000600163202 */ /* 0x000fe40000000f00 */
[C---:B------:R-:W-:Y:S01]  /*1680*/  ISETP.EQ.AND P3, PT, R24.reuse, -0x4, PT ;  /* 0xfffffffc1800780c */ /* 0x040fe20003f62270 */
[----:B------:R-:W-:Y:S02]  /*1690*/  @P4 IMAD.MOV.U32 R17, RZ, RZ, R6 ;  /* 0x000000ffff114224 */ /* 0x000fe400078e0006 */
[--C-:B------:R-:W-:Y:S01]  /*16a0*/  @P4 IMAD.MOV.U32 R22, RZ, RZ, R7.reuse ;  /* 0x000000ffff164224 */ /* 0x100fe200078e0007 */
[----:B------:R-:W-:Y:S01]  /*16b0*/  ISETP.EQ.AND P4, PT, R24, 0x4, PT ;  /* 0x000000041800780c */ /* 0x000fe20003f82270 */
[----:B------:R-:W-:Y:S01]  /*16c0*/  @P2 IMAD.MOV.U32 R17, RZ, RZ, R7 ;  /* 0x000000ffff112224 */ /* 0x000fe200078e0007 */
[----:B------:R-:W-:Y:S01]  /*16d0*/  @P2 MOV R22, R8 ;  /* 0x0000000800162202 */ /* 0x000fe20000000f00 */
[----:B------:R-:W-:Y:S02]  /*16e0*/  @P1 IMAD.MOV.U32 R17, RZ, RZ, R8 ;  /* 0x000000ffff111224 */ /* 0x000fe400078e0008 */
[----:B------:R-:W-:-:S02]  /*16f0*/  @P0 IMAD.MOV.U32 R17, RZ, RZ, R9 ;  /* 0x000000ffff110224 */ /* 0x000fc400078e0009 */
[----:B------:R-:W-:Y:S01]  /*1700*/  @P1 IMAD.MOV.U32 R22, RZ, RZ, R9 ;  /* 0x000000ffff161224 */ /* 0x000fe200078e0009 */
[----:B------:R-:W-:Y:S01]  /*1710*/  @P0 MOV R22, R10 ;  /* 0x0000000a00160202 */ /* 0x000fe20000000f00 */
[----:B------:R-:W-:Y:S02]  /*1720*/  @P3 IMAD.MOV.U32 R17, RZ, RZ, R10 ;  /* 0x000000ffff113224 */ /* 0x000fe400078e000a */
[----:B------:R-:W-:Y:S02]  /*1730*/  @P5 IMAD.MOV.U32 R17, RZ, RZ, R11 ;  /* 0x000000ffff115224 */ /* 0x000fe400078e000b */
[----:B------:R-:W-:Y:S02]  /*1740*/  @P4 IMAD.MOV.U32 R17, RZ, RZ, R23 ;  /* 0x000000ffff114224 */ /* 0x000fe400078e0017 */
[----:B------:R-:W-:Y:S01]  /*1750*/  @P3 IMAD.MOV.U32 R22, RZ, RZ, R11 ;  /* 0x000000ffff163224 */ /* 0x000fe200078e000b */
[----:B------:R-:W-:Y:S01]  /*1760*/  @P5 MOV R22, R23 ;  /* 0x0000001700165202 */ /* 0x000fe20000000f00 */
[----:B------:R-:W-:Y:S01]  /*1770*/  IMAD.MOV.U32 R18, RZ, RZ, R17 ;  /* 0x000000ffff127224 */ /* 0x000fe200078e0011 */
[----:B------:R-:W-:Y:S06]  /*1780*/  @!P6 BRA `(.L_x_22) ;  /* 0x00000000002ce947 */ /* 0x000fec0003800000 */
[----:B------:R-:W-:Y:S01]  /*1790*/  @P2 IMAD.MOV.U32 R19, RZ, RZ, R6 ;  /* 0x000000ffff132224 */ /* 0x000fe200078e0006 */
[----:B------:R-:W-:Y:S01]  /*17a0*/  @P1 MOV R19, R7 ;  /* 0x0000000700131202 */ /* 0x000fe20000000f00 */
[----:B------:R-:W-:Y:S01]  /*17b0*/  @P0 IMAD.MOV.U32 R19, RZ, RZ, R8 ;  /* 0x000000ffff130224 */ /* 0x000fe200078e0008 */
[----:B------:R-:W-:Y:S01]  /*17c0*/  ISETP.EQ.AND P0, PT, R24, 0x8, PT ;  /* 0x000000081800780c */ /* 0x000fe20003f02270 */
[----:B------:R-:W-:Y:S01]  /*17d0*/  @P3 IMAD.MOV.U32 R19, RZ, RZ, R9 ;  /* 0x000000ffff133224 */ /* 0x000fe200078e0009 */
[----:B------:R-:W-:Y:S01]  /*17e0*/  LOP3.LUT R17, R16, 0x1f, RZ, 0xc0, !PT ;  /* 0x0000001f10117812 */ /* 0x000fe200078ec0ff */
[----:B------:R-:W-:Y:S01]  /*17f0*/  @P5 IMAD.MOV.U32 R19, RZ, RZ, R10 ;  /* 0x000000ffff135224 */ /* 0x000fe200078e000a */
[----:B------:R-:W-:Y:S02]  /*1800*/  @P4 MOV R19, R11 ;  /* 0x0000000b00134202 */ /* 0x000fe40000000f00 */
[----:B------:R-:W-:-:S07]  /*1810*/  SHF.L.W.U32.HI R22, R18, R17, R22 ;  /* 0x0000001112167219 */ /* 0x000fce0000010e16 */
[----:B------:R-:W-:-:S05]  /*1820*/  @P0 IMAD.MOV.U32 R19, RZ, RZ, R23 ;  /* 0x000000ffff130224 */ /* 0x000fca00078e0017 */
[----:B------:R-:W-:-:S07]  /*1830*/  SHF.L.W.U32.HI R18, R19, R17, R18 ;  /* 0x0000001113127219 */ /* 0x000fce0000010e12 */
.L_x_22:
[----:B------:R-:W-:Y:S05]  /*1840*/  BSYNC.RECONVERGENT B1 ;  /* 0x0000000000017941 */ /* 0x000fea0003800200 */
.L_x_21:
[C-C-:B------:R-:W-:Y:S01]  /*1850*/  SHF.L.W.U32.HI R23, R18.reuse, 0x2, R22.reuse ;  /* 0x0000000212177819 */ /* 0x140fe20000010e16 */
[----:B------:R-:W-:Y:S01]  /*1860*/  IMAD.SHL.U32 R16, R18, 0x4, RZ ;  /* 0x0000000412107824 */ /* 0x000fe200078e00ff */
[----:B------:R-:W-:Y:S01]  /*1870*/  UMOV UR4, 0x54442d19 ;  /* 0x54442d1900047882 */ /* 0x000fe20000000000 */
[----:B------:R-:W-:Y:S01]  /*1880*/  UMOV UR5, 0x3bf921fb ;  /* 0x3bf921fb00057882 */ /* 0x000fe20000000000 */
[----:B------:R-:W-:Y:S02]  /*1890*/  SHF.R.S32.HI R17, RZ, 0x1f, R23 ;  /* 0x0000001fff117819 */ /* 0x000fe40000011417 */
[----:B------:R-:W-:Y:S02]  /*18a0*/  SHF.R.U32.HI R22, RZ, 0x1e, R22 ;  /* 0x0000001eff167819 */ /* 0x000fe40000011616 */
[C---:B------:R-:W-:Y:S02]  /*18b0*/  LOP3.LUT R16, R17.reuse, R16, RZ, 0x3c, !PT ;  /* 0x0000001011107212 */ /* 0x040fe400078e3cff */
[----:B------:R-:W-:-:S02]  /*18c0*/  LOP3.LUT R17, R17, R23, RZ, 0x3c, !PT ;  /* 0x0000001711117212 */ /* 0x000fc400078e3cff */
[----:B------:R-:W-:Y:S02]  /*18d0*/  ISETP.GE.AND P0, PT, R20, RZ, PT ;  /* 0x000000ff1400720c */ /* 0x000fe40003f06270 */
[C---:B------:R-:W-:Y:S02]  /*18e0*/  LOP3.LUT R20, R23.reuse, R20, RZ, 0x3c, !PT ;  /* 0x0000001417147212 */ /* 0x040fe400078e3cff */
[----:B------:R-:W0:Y:S01]  /*18f0*/  I2F.F64.S64 R16, R16 ;  /* 0x0000001000107312 */ /* 0x000e220000301c00 */
[----:B------:R-:W-:Y:S02]  /*1900*/  LEA.HI R22, R23, R22, RZ, 0x1 ;  /* 0x0000001617167211 */ /* 0x000fe400078f08ff */
[----:B------:R-:W-:-:S03]  /*1910*/  ISETP.GE.AND P1, PT, R20, RZ, PT ;  /* 0x000000ff1400720c */ /* 0x000fc60003f26270 */
[----:B------:R-:W-:-:S05]  /*1920*/  IMAD.MOV R20, RZ, RZ, -R22 ;  /* 0x000000ffff147224 */ /* 0x000fca00078e0a16 */
[----:B------:R-:W-:Y:S01]  /*1930*/  @!P0 MOV R22, R20 ;  /* 0x0000001400168202 */ /* 0x000fe20000000f00 */
[----:B0-----:R-:W-:-:S10]  /*1940*/  DMUL R18, R16, UR4 ;  /* 0x0000000410127c28 */ /* 0x001fd40008000000 */
[----:B------:R-:W0:Y:S02]  /*1950*/  F2F.F32.F64 R18, R18 ;  /* 0x0000001200127310 */ /* 0x000e240000301000 */
[----:B0-----:R-:W-:Y:S01]  /*1960*/  FSEL R16, -R18, R18, !P1 ;  /* 0x0000001212107208 */ /* 0x001fe20004800100 */
[----:B------:R-:W-:Y:S06]  /*1970*/  BRA `(.L_x_18) ;  /* 0x0000000000087947 */ /* 0x000fec0003800000 */
.L_x_19:
[----:B------:R-:W-:Y:S01]  /*1980*/  FMUL R16, RZ, R20 ;  /* 0x00000014ff107220 */ /* 0x000fe20000400000 */
[----:B------:R-:W-:-:S07]  /*1990*/  IMAD.MOV.U32 R22, RZ, RZ, RZ ;  /* 0x000000ffff167224 */ /* 0x000fce00078e00ff */
.L_x_18:
[----:B------:R-:W-:Y:S05]  /*19a0*/  BSYNC.RECONVERGENT B0 ;  /* 0x0000000000007941 */ /* 0x000fea0003800200 */
.L_x_17:
        /* <DEDUP_REMOVED lines=42> */
.L_x_26:
        /* <DEDUP_REMOVED lines=35> */
[----:B------:R-:W-:Y:S01]  /*1e80*/  @P3 IMAD.MOV.U32 R22, RZ, RZ, R6 ;  /* 0x000000ffff163224 */ /* 0x000fe200078e0006 */
[C---:B------:R-:W-:Y:S01]  /*1e90*/  ISETP.EQ.AND P3, PT, R24.reuse, -0x4, PT ;  /* 0xfffffffc1800780c */ /* 0x040fe20003f62270 */
[--C-:B------:R-:W-:Y:S01]  /*1ea0*/  @P4 IMAD.MOV.U32 R22, RZ, RZ, R7.reuse ;  /* 0x000000ffff164224 */ /* 0x100fe200078e0007 */
[----:B------:R-:W-:Y:S01]  /*1eb0*/  @P4 MOV R17, R6 ;  /* 0x0000000600114202 */ /* 0x000fe20000000f00 */
[----:B------:R-:W-:Y:S01]  /*1ec0*/  @P2 IMAD.MOV.U32 R17, RZ, RZ, R7 ;  /* 0x000000ffff112224 */ /* 0x000fe200078e0007 */
[----:B------:R-:W-:Y:S01]  /*1ed0*/  ISETP.EQ.AND P4, PT, R24, 0x4, PT ;  /* 0x000000041800780c */ /* 0x000fe20003f82270 */
[----:B------:R-:W-:Y:S01]  /*1ee0*/  @P2 IMAD.MOV.U32 R22, RZ, RZ, R8 ;  /* 0x000000ffff162224 */ /* 0x000fe200078e0008 */
[----:B------:R-:W-:Y:S01]  /*1ef0*/  @P1 MOV R17, R8 ;  /* 0x0000000800111202 */ /* 0x000fe20000000f00 */
[--C-:B------:R-:W-:Y:S02]  /*1f00*/  @P0 IMAD.MOV.U32 R17, RZ, RZ, R9.reuse ;  /* 0x000000ffff110224 */ /* 0x100fe400078e0009 */
[----:B------:R-:W-:-:S02]  /*1f10*/  @P1 IMAD.MOV.U32 R22, RZ, RZ, R9 ;  /* 0x000000ffff161224 */ /* 0x000fc400078e0009 */
[----:B------:R-:W-:Y:S02]  /*1f20*/  @P0 IMAD.MOV.U32 R22, RZ, RZ, R10 ;  /* 0x000000ffff160224 */ /* 0x000fe400078e000a */
[----:B------:R-:W-:Y:S01]  /*1f30*/  @P3 MOV R17, R10 ;  /* 0x0000000a00113202 */ /* 0x000fe20000000f00 */
[--C-:B------:R-:W-:Y:S02]  /*1f40*/  @P5 IMAD.MOV.U32 R17, RZ, RZ, R11.reuse ;  /* 0x000000ffff115224 */ /* 0x100fe400078e000b */
[----:B------:R-:W-:Y:S01]  /*1f50*/  @P3 IMAD.MOV.U32 R22, RZ, RZ, R11 ;  /* 0x000000ffff163224 */ /* 0x000fe200078e000b */
[----:B------:R-:W-:Y:S01]  /*1f60*/  @P4 MOV R17, R23 ;  /* 0x0000001700114202 */ /* 0x000fe20000000f00 */
[----:B------:R-:W-:-:S04]  /*1f70*/  @P5 IMAD.MOV.U32 R22, RZ, RZ, R23 ;  /* 0x000000ffff165224 */ /* 0x000fc800078e0017 */
[----:B------:R-:W-:Y:S01]  /*1f80*/  IMAD.MOV.U32 R18, RZ, RZ, R17 ;  /* 0x000000ffff127224 */ /* 0x000fe200078e0011 */
[----:B------:R-:W-:Y:S06]  /*1f90*/  @!P6 BRA `(.L_x_28) ;  /* 0x00000000002ce947 */ /* 0x000fec0003800000 */
[----:B------:R-:W-:Y:S01]  /*1fa0*/  @P2 IMAD.MOV.U32 R19, RZ, RZ, R6 ;  /* 0x000000ffff132224 */ /* 0x000fe200078e0006 */
[----:B------:R-:W-:Y:S01]  /*1fb0*/  @P1 MOV R19, R7 ;  /* 0x0000000700131202 */ /* 0x000fe20000000f00 */
[----:B------:R-:W-:Y:S01]  /*1fc0*/  @P0 IMAD.MOV.U32 R19, RZ, RZ, R8 ;  /* 0x000000ffff130224 */ /* 0x000fe200078e0008 */
[----:B------:R-:W-:Y:S01]  /*1fd0*/  ISETP.EQ.AND P0, PT, R24, 0x8, PT ;  /* 0x000000081800780c */ /* 0x000fe20003f02270 */
[----:B------:R-:W-:Y:S01]  /*1fe0*/  @P3 IMAD.MOV.U32 R19, RZ, RZ, R9 ;  /* 0x000000ffff133224 */ /* 0x000fe200078e0009 */
[----:B------:R-:W-:Y:S01]  /*1ff0*/  @P5 MOV R19, R10 ;  /* 0x0000000a00135202 */ /* 0x000fe20000000f00 */
[----:B------:R-:W-:Y:S01]  /*2000*/  @P4 IMAD.MOV.U32 R19, RZ, RZ, R11 ;  /* 0x000000ffff134224 */ /* 0x000fe200078e000b */
[----:B------:R-:W-:-:S04]  /*2010*/  LOP3.LUT R17, R16, 0x1f, RZ, 0xc0, !PT ;  /* 0x0000001f10117812 */ /* 0x000fc800078ec0ff */
[----:B------:R-:W-:-:S05]  /*2020*/  SHF.L.W.U32.HI R22, R18, R17, R22 ;  /* 0x0000001112167219 */ /* 0x000fca0000010e16 */
[----:B------:R-:W-:-:S05]  /*2030*/  @P0 IMAD.MOV.U32 R19, RZ, RZ, R23 ;  /* 0x000000ffff130224 */ /* 0x000fca00078e0017 */
[----:B------:R-:W-:-:S07]  /*2040*/  SHF.L.W.U32.HI R18, R19, R17, R18 ;  /* 0x0000001113127219 */ /* 0x000fce0000010e12 */
.L_x_28:
[----:B------:R-:W-:Y:S05]  /*2050*/  BSYNC.RECONVERGENT B1 ;  /* 0x0000000000017941 */ /* 0x000fea0003800200 */
.L_x_27:
[C---:B------:R-:W-:Y:S01]  /*2060*/  SHF.L.W.U32.HI R23, R18.reuse, 0x2, R22 ;  /* 0x0000000212177819 */ /* 0x040fe20000010e16 */
[----:B------:R-:W-:Y:S01]  /*2070*/  UMOV UR4, 0x54442d19 ;  /* 0x54442d1900047882 */ /* 0x000fe20000000000 */
[----:B------:R-:W-:Y:S01]  /*2080*/  SHF.L.U32 R16, R18, 0x2, RZ ;  /* 0x0000000212107819 */ /* 0x000fe200000006ff */
        /* <DEDUP_REMOVED lines=9> */
[----:B------:R-:W-:-:S03]  /*2120*/  ISETP.GE.AND P1, PT, R20, RZ, PT ;  /* 0x000000ff1400720c */ /* 0x000fc60003f26270 */
[----:B------:R-:W-:-:S04]  /*2130*/  IMAD.MOV R20, RZ, RZ, -R22 ;  /* 0x000000ffff147224 */ /* 0x000fc800078e0a16 */
[----:B------:R-:W-:Y:S01]  /*2140*/  @!P0 IMAD.MOV.U32 R22, RZ, RZ, R20 ;  /* 0x000000ffff168224 */ /* 0x000fe200078e0014 */
[----:B0-----:R-:W-:-:S10]  /*2150*/  DMUL R18, R16, UR4 ;  /* 0x0000000410127c28 */ /* 0x001fd40008000000 */
[----:B------:R-:W0:Y:S02]  /*2160*/  F2F.F32.F64 R18, R18 ;  /* 0x0000001200127310 */ /* 0x000e240000301000 */
[----:B0-----:R-:W-:Y:S01]  /*2170*/  FSEL R16, -R18, R18, !P1 ;  /* 0x0000001212107208 */ /* 0x001fe20004800100 */
[----:B------:R-:W-:Y:S06]  /*2180*/  BRA `(.L_x_24) ;  /* 0x0000000000087947 */ /* 0x000fec0003800000 */
.L_x_25:
[----:B------:R-:W-:Y:S01]  /*2190*/  FMUL R16, RZ, R20 ;  /* 0x00000014ff107220 */ /* 0x000fe20000400000 */
[----:B------:R-:W-:-:S07]  /*21a0*/  MOV R22, RZ ;  /* 0x000000ff00167202 */ /* 0x000fce0000000f00 */
.L_x_24:
[----:B------:R-:W-:Y:S05]  /*21b0*/  BSYNC.RECONVERGENT B0 ;  /* 0x0000000000007941 */ /* 0x000fea0003800200 */
.L_x_23:
[----:B------:R-:W-:Y:S02]  /*21c0*/  IMAD.MOV.U32 R18, RZ, RZ, 0x37cbac00 ;  /* 0x37cbac00ff127424 */ /* 0x000fe400078e00ff */
[----:B------:R-:W-:Y:S01]  /*21d0*/  FMUL R17, R16, R16 ;  /* 0x0000001010117220 */ /* 0x000fe20000400000 */
[C---:B------:R-:W-:Y:S01]  /*21e0*/  LOP3.LUT R19, R22.reuse, 0x1, RZ, 0xc0, !PT ;  /* 0x0000000116137812 */ /* 0x040fe200078ec0ff */
[----:B------:R-:W-:Y:S01]  /*21f0*/  IMAD.MOV.U32 R20, RZ, RZ, 0x3d2aaabb ;  /* 0x3d2aaabbff147424 */ /* 0x000fe200078e00ff */
[----:B------:R-:W-:Y:S01]  /*2200*/  MOV R23, 0x3effffff ;  /* 0x3effffff00177802 */ /* 0x000fe20000000f00 */
[----:B------:R-:W-:Y:S01]  /*2210*/  FFMA R18, R17, R18, -0.0013887860113754868507 ;  /* 0xbab607ed11127423 */ /* 0x000fe20000000012 */
[----:B------:R-:W-:Y:S01]  /*2220*/  ISETP.NE.U32.AND P0, PT, R19, 0x1, PT ;  /* 0x000000011300780c */ /* 0x000fe20003f05070 */
[----:B------:R-:W-:Y:S01]  /*2230*/  UMOV UR4, 0xffffffff ;  /* 0xffffffff00047882 */ /* 0x000fe20000000000 */
[----:B------:R-:W-:Y:S02]  /*2240*/  LOP3.LUT P1, RZ, R22, 0x2, RZ, 0xc0, !PT ;  /* 0x0000000216ff7812 */ /* 0x000fe4000782c0ff */
[----:B------:R-:W-:-:S02]  /*2250*/  FSEL R18, R18, -0.00019574658654164522886, !P0 ;  /* 0xb94d415312127808 */ /* 0x000fc40004000000 */
[----:B------:R-:W-:Y:S02]  /*2260*/  FSEL R20, R20, 0.0083327032625675201416, !P0 ;  /* 0x3c0885e414147808 */ /* 0x000fe40004000000 */
[----:B------:R-:W-:Y:S02]  /*2270*/  FSEL R16, R16, 1, P0 ;  /* 0x3f80000010107808 */ /* 0x000fe40000000000 */
[----:B------:R-:W-:Y:S01]  /*2280*/  FSEL R23, -R23, -0.16666662693023681641, !P0 ;  /* 0xbe2aaaa817177808 */ /* 0x000fe20004000100 */
[C---:B------:R-:W-:Y:S01]  /*2290*/  FFMA R18, R17.reuse, R18, R20 ;  /* 0x0000001211127223 */ /* 0x040fe20000000014 */
[----:B------:R-:W-:Y:S01]  /*22a0*/  ISETP.NE.AND P0, PT, R0, RZ, PT ;  /* 0x000000ff0000720c */ /* 0x000fe20003f05270 */
[C---:B------:R-:W-:Y:S02]  /*22b0*/  FFMA R19, R17.reuse, R16, RZ ;  /* 0x0000001011137223 */ /* 0x040fe400000000ff */
[----:B------:R-:W-:-:S04]  /*22c0*/  FFMA R18, R17, R18, R23 ;  /* 0x0000001211127223 */ /* 0x000fc80000000017 */
[----:B------:R-:W-:-:S04]  /*22d0*/  FFMA R19, R19, R18, R16 ;  /* 0x0000001213137223 */ /* 0x000fc80000000010 */
[----:B------:R-:W-:-:S04]  /*22e0*/  @P1 FADD R19, RZ, -R19 ;  /* 0x80000013ff131221 */ /* 0x000fc80000000000 */
[----:B------:R-:W-:-:S04]  /*22f0*/  FFMA.SAT R12, R19, R12, 0.5 ;  /* 0x3f000000130c7423 */ /* 0x000fc8000000200c */
[----:B------:R-:W-:-:S04]  /*2300*/  FFMA.RM R12, R12, R13, 12582913 ;  /* 0x4b4000010c0c7423 */ /* 0x000fc8000000400d */
[C---:B------:R-:W-:Y:S01]  /*2310*/  FADD R16, R12.reuse, -12583039 ;  /* 0xcb40007f0c107421 */ /* 0x040fe20000000000 */
[----:B------:R-:W-:-:S03]  /*2320*/  IMAD.SHL.U32 R12, R12, 0x800000, RZ ;  /* 0x008000000c0c7824 */ /* 0x000fc600078e00ff */
[----:B------:R-:W-:-:S04]  /*2330*/  FFMA R16, R19, 1.4426950216293334961, -R16 ;  /* 0x3fb8aa3b13107823 */ /* 0x000fc80000000810 */
[----:B------:R-:W-:-:S06]  /*2340*/  FFMA R16, R19, 1.925963033500011079e-08, R16 ;  /* 0x32a5706013107823 */ /* 0x000fcc0000000010 */
[----:B------:R-:W0:Y:S02]  /*2350*/  MUFU.EX2 R16, R16 ;  /* 0x0000001000107308 */ /* 0x000e240000000800 */
[----:B0-----:R-:W-:Y:S01]  /*2360*/  FFMA R21, R12, R16, R21 ;  /* 0x000000100c157223 */ /* 0x001fe20000000015 */
[----:B------:R-:W-:Y:S06]  /*2370*/  BRA.DIV UR4, `(.L_x_29) ;  /* 0x0000000204687947 */ /* 0x000fec000b800000 */
[----:B------:R-:W0:Y:S02]  /*2380*/  SHFL.BFLY PT, R12, R21, 0x10, 0x1f ;  /* 0x0e001f00150c7f89 */ /* 0x000e2400000e0000 */
[----:B0-----:R-:W-:-:S05]  /*2390*/  FADD R16, R21, R12 ;  /* 0x0000000c15107221 */ /* 0x001fca0000000000 */
[----:B------:R-:W0:Y:S02]  /*23a0*/  SHFL.BFLY PT, R13, R16, 0x8, 0x1f ;  /* 0x0d001f00100d7f89 */ /* 0x000e2400000e0000 */
[----:B0-----:R-:W-:-:S05]  /*23b0*/  FADD R17, R16, R13 ;  /* 0x0000000d10117221 */ /* 0x001fca0000000000 */
[----:B------:R-:W0:Y:S02]  /*23c0*/  SHFL.BFLY PT, R12, R17, 0x4, 0x1f ;  /* 0x0c801f00110c7f89 */ /* 0x000e2400000e0000 */
[----:B0-----:R-:W-:-:S05]  /*23d0*/  FADD R18, R17, R12 ;  /* 0x0000000c11127221 */ /* 0x001fca0000000000 */
[----:B------:R-:W0:Y:S02]  /*23e0*/  SHFL.BFLY PT, R13, R18, 0x2, 0x1f ;  /* 0x0c401f00120d7f89 */ /* 0x000e2400000e0000 */
[----:B0-----:R-:W-:Y:S02]  /*23f0*/  FADD R19, R18, R13 ;  /* 0x0000000d12137221 */ /* 0x001fe40000000000 */
[----:B------:R-:W0:Y:S03]  /*2400*/  @!P0 LDC.64 R12, c[0x0][0x388] ;  /* 0x0000e200ff0c8b82 */ /* 0x000e260000000a00 */
[----:B------:R-:W1:Y:S01]  /*2410*/  SHFL.BFLY PT, R20, R19, 0x1, 0x1f ;  /* 0x0c201f0013147f89 */ /* 0x000e6200000e0000 */
[----:B0-----:R-:W-:-:S04]  /*2420*/  @!P0 IMAD.WIDE.U32 R12, R3, 0x4, R12 ;  /* 0x00000004030c8825 */ /* 0x001fc800078e000c */
[----:B-1----:R-:W-:-:S05]  /*2430*/  FADD R21, R19, R20 ;  /* 0x0000001413157221 */ /* 0x002fca0000000000 */
[----:B------:R0:W-:Y:S01]  /*2440*/  @!P0 STG.E desc[UR8][R12.64], R21 ;  /* 0x000000150c008986 */ /* 0x0001e2000c101908 */
[----:B------:R-:W-:Y:S01]  /*2450*/  NOP ;  /* 0x0000000000007918 */ /* 0x000fe20000000000 */
.L_x_41:
[----:B------:R-:W1:Y:S01]  /*2460*/  LDCU UR4, c[0x0][0x390] ;  /* 0x00007200ff0477ac */ /* 0x000e620008000800 */
[----:B------:R-:W-:-:S04]  /*2470*/  LEA.HI R3, R4, R3, RZ, 0x1b ;  /* 0x0000000304037211 */ /* 0x000fc800078fd8ff */
[----:B-1----:R-:W-:-:S13]  /*2480*/  ISETP.GE.AND P0, PT, R3, UR4, PT ;  /* 0x0000000403007c0c */ /* 0x002fda000bf06270 */
[----:B------:R-:W-:Y:S05]  /*2490*/  @!P0 BRA `(.L_x_30) ;  /* 0xffffffdc00508947 */ /* 0x000fea000383ffff */
[----:B------:R-:W-:Y:S05]  /*24a0*/  EXIT ;  /* 0x000000000000794d */ /* 0x000fea0003800000 */
.L_x_5:
[----:B------:R-:W-:Y:S01]  /*24b0*/  BSSY B0, `(.L_x_31) ;  /* 0x0000005000007945 */ /* 0x000fe20003800000 */
[----:B------:R-:W-:-:S07]  /*24c0*/  IMAD.MOV.U32 R22, RZ, RZ, -0x1 ;  /* 0xffffffffff167424 */ /* 0x000fce00078e00ff */
[----:B------:R-:W-:Y:S05]  /*24d0*/  WARPSYNC.COLLECTIVE R22, `(.L_x_32) ;  /* 0x0000000016087348 */ /* 0x000fea0003c00000 */
[----:B------:R-:W-:Y:S01]  /*24e0*/  NOP ;  /* 0x0000000000007918 */ /* 0x000fe20000000000 */
[----:B------:R-:W-:Y:S05]  /*24f0*/  ENDCOLLECTIVE ;  /* 0x000000000000791b */ /* 0x000fea0003800000 */
.L_x_32:
[----:B------:R-:W-:Y:S05]  /*2500*/  BSYNC B0 ;  /* 0x0000000000007941 */ /* 0x000fea0003800000 */
.L_x_31:
[----:B------:R-:W-:Y:S05]  /*2510*/  BRA `(.L_x_33) ;  /* 0xffffffdc00787947 */ /* 0x000fea000383ffff */
.L_x_29:
[----:B------:R-:W-:Y:S01]  /*2520*/  HFMA2 R23, -RZ, RZ, 0, 9.5367431640625e-07 ;  /* 0x00000010ff177431 */ /* 0x000fe200000001ff */
[----:B------:R-:W-:Y:S01]  /*2530*/  BSSY B0, `(.L_x_34) ;  /* 0x0000006000007945 */ /* 0x000fe20003800000 */
[----:B------:R-:W-:Y:S02]  /*2540*/  IMAD.MOV.U32 R24, RZ, RZ, 0x1f ;  /* 0x0000001fff187424 */ /* 0x000fe400078e00ff */
[----:B------:R-:W-:-:S07]  /*2550*/  IMAD.MOV.U32 R22, RZ, RZ, -0x1 ;  /* 0xffffffffff167424 */ /* 0x000fce00078e00ff */
[----:B------:R-:W-:Y:S05]  /*2560*/  WARPSYNC.COLLECTIVE R22, `(.L_x_35) ;  /* 0x0000000016087348 */ /* 0x000fea0003c00000 */
[----:B------:R0:W1:Y:S02]  /*2570*/  SHFL.BFLY P1, R20, R21, R23, R24 ;  /* 0x0c00001715147389 */ /* 0x0000640000020018 */
[----:B01----:R-:W-:Y:S05]  /*2580*/  ENDCOLLECTIVE ;  /* 0x000000000000791b */ /* 0x003fea0003800000 */
.L_x_35:
[----:B------:R-:W-:Y:S05]  /*2590*/  BSYNC B0 ;  /* 0x0000000000007941 */ /* 0x000fea0003800000 */
.L_x_34:
[----:B------:R-:W-:Y:S01]  /*25a0*/  MOV R12, R20 ;  /* 0x00000014000c7202 */ /* 0x000fe20000000f00 */
[----:B------:R-:W-:Y:S02]  /*25b0*/  HFMA2 R24, -RZ, RZ, 0, 1.847743988037109375e-06 ;  /* 0x0000001fff187431 */ /* 0x000fe400000001ff */
[----:B------:R-:W-:Y:S02]  /*25c0*/  IMAD.MOV.U32 R23, RZ, RZ, 0x8 ;  /* 0x00000008ff177424 */ /* 0x000fe400078e00ff */
[----:B------:R-:W-:Y:S02]  /*25d0*/  IMAD.MOV.U32 R22, RZ, RZ, -0x1 ;  /* 0xffffffffff167424 */ /* 0x000fe400078e00ff */
[----:B------:R-:W-:-:S04]  /*25e0*/  FADD R16, R21, R12 ;  /* 0x0000000c15107221 */ /* 0x000fc80000000000 */
[----:B------:R-:W-:-:S07]  /*25f0*/  IMAD.MOV.U32 R21, RZ, RZ, R16 ;  /* 0x000000ffff157224 */ /* 0x000fce00078e0010 */
[----:B------:R-:W-:Y:S05]  /*2600*/  WARPSYNC.COLLECTIVE R22, `(.L_x_36) ;  /* 0x0000000016087348 */ /* 0x000fea0003c00000 */
[----:B------:R0:W1:Y:S02]  /*2610*/  SHFL.BFLY P1, R20, R21, R23, R24 ;  /* 0x0c00001715147389 */ /* 0x0000640000020018 */
[----:B01----:R-:W-:Y:S05]  /*2620*/  ENDCOLLECTIVE ;  /* 0x000000000000791b */ /* 0x003fea0003800000 */
.L_x_36:
[----:B------:R-:W-:Y:S02]  /*2630*/  IMAD.MOV.U32 R23, RZ, RZ, 0x4 ;  /* 0x00000004ff177424 */ /* 0x000fe400078e00ff */
[----:B------:R-:W-:-:S04]  /*2640*/  IMAD.MOV.U32 R13, RZ, RZ, R20 ;  /* 0x000000ffff0d7224 */ /* 0x000fc800078e0014 */
[----:B------:R-:W-:-:S05]  /*2650*/  FADD R17, R16, R13 ;  /* 0x0000000d10117221 */ /* 0x000fca0000000000 */
[----:B------:R-:W-:-:S07]  /*2660*/  MOV R21, R17 ;  /* 0x0000001100157202 */ /* 0x000fce0000000f00 */
[----:B------:R-:W-:Y:S05]  /*2670*/  WARPSYNC.COLLECTIVE R22, `(.L_x_37) ;  /* 0x0000000016087348 */ /* 0x000fea0003c00000 */
[----:B------:R0:W1:Y:S02]  /*2680*/  SHFL.BFLY P1, R20, R21, R23, R24 ;  /* 0x0c00001715147389 */ /* 0x0000640000020018 */
[----:B01----:R-:W-:Y:S05]  /*2690*/  ENDCOLLECTIVE ;  /* 0x000000000000791b */ /* 0x003fea0003800000 */
.L_x_37:
[----:B------:R-:W-:Y:S02]  /*26a0*/  IMAD.MOV.U32 R23, RZ, RZ, 0x2 ;  /* 0x00000002ff177424 */ /* 0x000fe400078e00ff */
[----:B------:R-:W-:-:S04]  /*26b0*/  IMAD.MOV.U32 R12, RZ, RZ, R20 ;  /* 0x000000ffff0c7224 */ /* 0x000fc800078e0014 */
[----:B------:R-:W-:-:S05]  /*26c0*/  FADD R18, R17, R12 ;  /* 0x0000000c11127221 */ /* 0x000fca0000000000 */
[----:B------:R-:W-:-:S07]  /*26d0*/  MOV R21, R18 ;  /* 0x0000001200157202 */ /* 0x000fce0000000f00 */
[----:B------:R-:W-:Y:S05]  /*26e0*/  WARPSYNC.COLLECTIVE R22, `(.L_x_38) ;  /* 0x0000000016087348 */ /* 0x000fea0003c00000 */
[----:B------:R0:W1:Y:S02]  /*26f0*/  SHFL.BFLY P1, R20, R21, R23, R24 ;  /* 0x0c00001715147389 */ /* 0x0000640000020018 */
[----:B01----:R-:W-:Y:S05]  /*2700*/  ENDCOLLECTIVE ;  /* 0x000000000000791b */ /* 0x003fea0003800000 */
.L_x_38:
[----:B------:R-:W-:Y:S02]  /*2710*/  IMAD.MOV.U32 R23, RZ, RZ, 0x1 ;  /* 0x00000001ff177424 */ /* 0x000fe400078e00ff */
[----:B------:R-:W-:-:S04]  /*2720*/  IMAD.MOV.U32 R13, RZ, RZ, R20 ;  /* 0x000000ffff0d7224 */ /* 0x000fc800078e0014 */
[----:B------:R-:W-:Y:S02]  /*2730*/  FADD R19, R18, R13 ;  /* 0x0000000d12137221 */ /* 0x000fe40000000000 */
[----:B------:R-:W0:Y:S03]  /*2740*/  @!P0 LDC.64 R12, c[0x0][0x388] ;  /* 0x0000e200ff0c8b82 */ /* 0x000e260000000a00 */
[----:B------:R-:W-:-:S07]  /*2750*/  MOV R21, R19 ;  /* 0x0000001300157202 */ /* 0x000fce0000000f00 */
[----:B0-----:R-:W-:Y:S05]  /*2760*/  WARPSYNC.COLLECTIVE R22, `(.L_x_39) ;  /* 0x0000000016087348 */ /* 0x001fea0003c00000 */
[----:B------:R1:W2:Y:S02]  /*2770*/  SHFL.BFLY P1, R20, R21, R23, R24 ;  /* 0x0c00001715147389 */ /* 0x0002a40000020018 */
[----:B012---:R-:W-:Y:S05]  /*2780*/  ENDCOLLECTIVE ;  /* 0x000000000000791b */ /* 0x007fea0003800000 */
.L_x_39:
[----:B------:R-:W-:-:S04]  /*2790*/  @!P0 IMAD.WIDE.U32 R12, R3, 0x4, R12 ;  /* 0x00000004030c8825 */ /* 0x000fc800078e000c */
[----:B------:R-:W-:-:S05]  /*27a0*/  FADD R19, R19, R20 ;  /* 0x0000001413137221 */ /* 0x000fca0000000000 */
[----:B------:R0:W-:Y:S02]  /*27b0*/  @!P0 STG.E desc[UR8][R12.64], R19 ;  /* 0x000000130c008986 */ /* 0x0001e4000c101908 */
[----:B0-----:R-:W-:Y:S05]  /*27c0*/  WARPSYNC.COLLECTIVE R22, `(.L_x_40) ;  /* 0x0000000016087348 */ /* 0x001fea0003c00000 */
[----:B------:R-:W-:Y:S01]  /*27d0*/  NOP ;  /* 0x0000000000007918 */ /* 0x000fe20000000000 */
[----:B0-----:R-:W-:Y:S05]  /*27e0*/  ENDCOLLECTIVE ;  /* 0x000000000000791b */ /* 0x001fea0003800000 */
.L_x_40:
[----:B------:R-:W-:Y:S05]  /*27f0*/  BRA `(.L_x_41) ;  /* 0xfffffffc00187947 */ /* 0x000fea000383ffff */
.L_x_42:
        /* <DEDUP_REMOVED lines=16> */
.L_x_68:


//--------------------- .text._Z11printkernelPfS_ --------------------------
	.section	.text._Z11printkernelPfS_,"ax",@progbits
	.align	128
        .global         _Z11printkernelPfS_
        .type           _Z11printkernelPfS_,@function
        .size           _Z11printkernelPfS_,(.L_x_69 - _Z11printkernelPfS_)
        .other          _Z11printkernelPfS_,@"STO_CUDA_ENTRY STV_DEFAULT"
_Z11printkernelPfS_:
.text._Z11printkernelPfS_:
[----:B------:R-:W0:Y:S08]  /*0000*/  LDC R1, c[0x0][0x37c] ;  /* 0x0000df00ff017b82 */ /* 0x000e300000000800 */
[----:B------:R-:W1:Y:S01]  /*0010*/  LDC.64 R6, c[0x0][0x380] ;  /* 0x0000e000ff067b82 */ /* 0x000e620000000a00 */
[----:B------:R-:W1:Y:S01]  /*0020*/  LDCU.64 UR36, c[0x0][0x358] ;  /* 0x00006b00ff2477ac */ /* 0x000e620008000a00 */
[----:B0-----:R-:W-:Y:S01]  /*0030*/  VIADD R1, R1, 0xfffffff8 ;  /* 0xfffffff801017836 */ /* 0x001fe20000000000 */
[----:B------:R-:W0:Y:S01]  /*0040*/  LDCU UR4, c[0x0][0x2f8] ;  /* 0x00005f00ff0477ac */ /* 0x000e220008000800 */
[----:B------:R-:W-:Y:S01]  /*0050*/  MOV R2, 0x180 ;  /* 0x0000018000027802 */ /* 0x000fe20000000f00 */
[----:B------:R-:W2:Y:S01]  /*0060*/  LDCU UR5, c[0x0][0x2fc] ;  /* 0x00005f80ff0577ac */ /* 0x000ea20008000800 */
[----:B------:R-:W3:Y:S01]  /*0070*/  LDCU.64 UR6, c[0x4][0x168] ;  /* 0x01002d00ff0677ac */ /* 0x000ee20008000a00 */
[----:B-1----:R1:W4:Y:S01]  /*0080*/  LDG.E R6, desc[UR36][R6.64] ;  /* 0x0000002406067981 */ /* 0x002322000c1e1900 */
[----:B------:R0:W4:Y:S02]  /*0090*/  LDC.64 R10, c[0x4][R2] ;  /* 0x01000000020a7b82 */ /* 0x0001240000000a00 */
[----:B0-----:R-:W-:-:S05]  /*00a0*/  IADD3 R16, P0, PT, R1, UR4, RZ ;  /* 0x0000000401107c10 */ /* 0x001fca000ff1e0ff */
[----:B--2---:R-:W-:Y:S01]  /*00b0*/  IMAD.X R17, RZ, RZ, UR5, P0 ;  /* 0x00000005ff117e24 */ /* 0x004fe200080e06ff */
[----:B---3--:R-:W-:Y:S01]  /*00c0*/  MOV R4, UR6 ;  /* 0x0000000600047c02 */ /* 0x008fe20008000f00 */
[----:B------:R-:W-:-:S03]  /*00d0*/  IMAD.U32 R5, RZ, RZ, UR7 ;  /* 0x00000007ff057e24 */ /* 0x000fc6000f8e00ff */
[----:B-1----:R-:W-:Y:S01]  /*00e0*/  MOV R7, R17 ;  /* 0x0000001100077202 */ /* 0x002fe20000000f00 */
[----:B----4-:R0:W1:Y:S02]  /*00f0*/  F2F.F64.F32 R8, R6 ;  /* 0x0000000600087310 */ /* 0x0100640000201800 */
[----:B0-----:R-:W-:Y:S01]  /*0100*/  IMAD.MOV.U32 R6, RZ, RZ, R16 ;  /* 0x000000ffff067224 */ /* 0x001fe200078e0010 */
[----:B-1----:R0:W-:Y:S06]  /*0110*/  STL.64 [R1], R8 ;  /* 0x0000000801007387 */ /* 0x0021ec0000100a00 */
[----:B------:R-:W-:-:S07]  /*0120*/  LEPC R20, `(.L_x_43) ;  /* 0x000000001014794e */ /* 0x000fce0000000000 */
[----:B0-----:R-:W-:Y:S05]  /*0130*/  CALL.ABS.NOINC R10 ;  /* 0x000000000a007343 */ /* 0x001fea0003c00000 */
.L_x_43:
[----:B------:R-:W0:Y:S01]  /*0140*/  LDC.64 R10, c[0x0][0x380] ;  /* 0x0000e000ff0a7b82 */ /* 0x000e220000000a00 */
[----:B------:R-:W1:Y:S01]  /*0150*/  LDCU.64 UR4, c[0x4][0x168] ;  /* 0x01002d00ff0477ac */ /* 0x000e620008000a00 */
[----:B0-----:R-:W2:Y:S06]  /*0160*/  LDG.E R0, desc[UR36][R10.64+0x4] ;  /* 0x000004240a007981 */ /* 0x001eac000c1e1900 */
[----:B------:R0:W3:Y:S01]  /*0170*/  LDC.64 R12, c[0x4][R2] ;  /* 0x01000000020c7b82 */ /* 0x0000e20000000a00 */
[----:B-1----:R-:W-:Y:S01]  /*0180*/  IMAD.U32 R4, RZ, RZ, UR4 ;  /* 0x00000004ff047e24 */ /* 0x002fe2000f8e00ff */
[----:B------:R-:W-:Y:S01]  /*0190*/  MOV R6, R16 ;  /* 0x0000001000067202 */ /* 0x000fe20000000f00 */
[----:B------:R-:W-:-:S02]  /*01a0*/  IMAD.U32 R5, RZ, RZ, UR5 ;  /* 0x00000005ff057e24 */ /* 0x000fc4000f8e00ff */
[----:B------:R-:W-:Y:S01]  /*01b0*/  IMAD.MOV.U32 R7, RZ, RZ, R17 ;  /* 0x000000ffff077224 */ /* 0x000fe200078e0011 */
[----:B--2---:R-:W1:Y:S02]  /*01c0*/  F2F.F64.F32 R8, R0 ;  /* 0x0000000000087310 */ /* 0x004e640000201800 */
[----:B-1-3--:R0:W-:Y:S04]  /*01d0*/  STL.64 [R1], R8 ;  /* 0x0000000801007387 */ /* 0x00a1e80000100a00 */
[----:B------:R-:W-:-:S07]  /*01e0*/  LEPC R20, `(.L_x_44) ;  /* 0x000000001014794e */ /* 0x000fce0000000000 */
[----:B0-----:R-:W-:Y:S05]  /*01f0*/  CALL.ABS.NOINC R12 ;  /* 0x000000000c007343 */ /* 0x001fea0003c00000 */
.L_x_44:
[----:B------:R-:W0:Y:S01]  /*0200*/  LDC.64 R10, c[0x0][0x380] ;  /* 0x0000e000ff0a7b82 */ /* 0x000e220000000a00 */
[----:B------:R-:W1:Y:S01]  /*0210*/  LDCU.64 UR4, c[0x4][0x168] ;  /* 0x01002d00ff0477ac */ /* 0x000e620008000a00 */
[----:B0-----:R-:W2:Y:S06]  /*0220*/  LDG.E R0, desc[UR36][R10.64+0x8] ;  /* 0x000008240a007981 */ /* 0x001eac000c1e1900 */
[----:B------:R0:W3:Y:S01]  /*0230*/  LDC.64 R12, c[0x4][R2] ;  /* 0x01000000020c7b82 */ /* 0x0000e20000000a00 */
[----:B-1----:R-:W-:Y:S01]  /*0240*/  IMAD.U32 R4, RZ, RZ, UR4 ;  /* 0x00000004ff047e24 */ /* 0x002fe2000f8e00ff */
[----:B------:R-:W-:Y:S01]  /*0250*/  MOV R5, UR5 ;  /* 0x0000000500057c02 */ /* 0x000fe20008000f00 */
[----:B------:R-:W-:-:S02]  /*0260*/  IMAD.MOV.U32 R6, RZ, RZ, R16 ;  /* 0x000000ffff067224 */ /* 0x000fc400078e0010 */
[----:B------:R-:W-:Y:S01]  /*0270*/  IMAD.MOV.U32 R7, RZ, RZ, R17 ;  /* 0x000000ffff077224 */ /* 0x000fe200078e0011 */
[----:B--2---:R-:W1:Y:S02]  /*0280*/  F2F.F64.F32 R8, R0 ;  /* 0x0000000000087310 */ /* 0x004e640000201800 */
[----:B-1-3--:R0:W-:Y:S04]  /*0290*/  STL.64 [R1], R8 ;  /* 0x0000000801007387 */ /* 0x00a1e80000100a00 */
[----:B------:R-:W-:-:S07]  /*02a0*/  LEPC R20, `(.L_x_45) ;  /* 0x000000001014794e */ /* 0x000fce0000000000 */
[----:B0-----:R-:W-:Y:S05]  /*02b0*/  CALL.ABS.NOINC R12 ;  /* 0x000000000c007343 */ /* 0x001fea0003c00000 */
.L_x_45:
[----:B------:R-:W0:Y:S01]  /*02c0*/  LDC.64 R10, c[0x0][0x380] ;  /* 0x0000e000ff0a7b82 */ /* 0x000e220000000a00 */
[----:B------:R-:W1:Y:S01]  /*02d0*/  LDCU.64 UR4, c[0x4][0x168] ;  /* 0x01002d00ff0477ac */ /* 0x000e620008000a00 */
[----:B0-----:R-:W2:Y:S06]  /*02e0*/  LDG.E R0, desc[UR36][R10.64+0xc] ;  /* 0x00000c240a007981 */ /* 0x001eac000c1e1900 */
[----:B------:R0:W3:Y:S01]  /*02f0*/  LDC.64 R12, c[0x4][R2] ;  /* 0x01000000020c7b82 */ /* 0x0000e20000000a00 */
[----:B-1----:R-:W-:Y:S01]  /*0300*/  MOV R4, UR4 ;  /* 0x0000000400047c02 */ /* 0x002fe20008000f00 */
[----:B------:R-:W-:Y:S01]  /*0310*/  IMAD.U32 R5, RZ, RZ, UR5 ;  /* 0x00000005ff057e24 */ /* 0x000fe2000f8e00ff */
[----:B------:R-:W-:Y:S01]  /*0320*/  MOV R7, R17 ;  /* 0x0000001100077202 */ /* 0x000fe20000000f00 */
[----:B------:R-:W-:Y:S01]  /*0330*/  IMAD.MOV.U32 R6, RZ, RZ, R16 ;  /* 0x000000ffff067224 */ /* 0x000fe200078e0010 */
[----:B--2---:R-:W1:Y:S02]  /*0340*/  F2F.F64.F32 R8, R0 ;  /* 0x0000000000087310 */ /* 0x004e640000201800 */
[----:B-1-3--:R0:W-:Y:S04]  /*0350*/  STL.64 [R1], R8 ;  /* 0x0000000801007387 */ /* 0x00a1e80000100a00 */
[----:B------:R-:W-:-:S07]  /*0360*/  LEPC R20, `(.L_x_46) ;  /* 0x000000001014794e */ /* 0x000fce0000000000 */
[----:B0-----:R-:W-:Y:S05]  /*0370*/  CALL.ABS.NOINC R12 ;  /* 0x000000000c007343 */ /* 0x001fea0003c00000 */
.L_x_46:
        /* <DEDUP_REMOVED lines=12> */
.L_x_47:
        /* <DEDUP_REMOVED lines=12> */
.L_x_48:
        /* <DEDUP_REMOVED lines=12> */
.L_x_49:
        /* <DEDUP_REMOVED lines=12> */
.L_x_50:
        /* <DEDUP_REMOVED lines=12> */
.L_x_51:
        /* <DEDUP_REMOVED lines=12> */
.L_x_52:
[----:B------:R0:W1:Y:S01]  /*0800*/  LDC.64 R8, c[0x4][R2] ;  /* 0x0100000002087b82 */ /* 0x0000620000000a00 */
[----:B------:R-:W2:Y:S01]  /*0810*/  LDCU.64 UR4, c[0x4][0x170] ;  /* 0x01002e00ff0477ac */ /* 0x000ea20008000a00 */
[----:B------:R-:W-:Y:S01]  /*0820*/  CS2R R6, SRZ ;  /* 0x0000000000067805 */ /* 0x000fe2000001ff00 */
[----:B--2---:R-:W-:Y:S02]  /*0830*/  IMAD.U32 R4, RZ, RZ, UR4 ;  /* 0x00000004ff047e24 */ /* 0x004fe4000f8e00ff */
[----:B0-----:R-:W-:-:S07]  /*0840*/  IMAD.U32 R5, RZ, RZ, UR5 ;  /* 0x00000005ff057e24 */ /* 0x001fce000f8e00ff */
[----:B------:R-:W-:-:S07]  /*0850*/  LEPC R20, `(.L_x_53) ;  /* 0x000000001014794e */ /* 0x000fce0000000000 */
[----:B-1----:R-:W-:Y:S05]  /*0860*/  CALL.ABS.NOINC R8 ;  /* 0x0000000008007343 */ /* 0x002fea0003c00000 */
.L_x_53:
        /* <DEDUP_REMOVED lines=12> */
.L_x_54:
        /* <DEDUP_REMOVED lines=12> */
.L_x_55:
        /* <DEDUP_REMOVED lines=12> */
.L_x_56:
        /* <DEDUP_REMOVED lines=12> */
.L_x_57:
        /* <DEDUP_REMOVED lines=12> */
.L_x_58:
        /* <DEDUP_REMOVED lines=12> */
.L_x_59:
        /* <DEDUP_REMOVED lines=12> */
.L_x_60:
[----:B------:R-:W0:Y:S01]  /*0db0*/  LDC.64 R10, c[0x0][0x388] ;  /* 0x0000e200ff0a7b82 */ /* 0x000e220000000a00 */
[----:B------:R-:W1:Y:S01]  /*0dc0*/  LDCU.64 UR4, c[0x4][0x168] ;  /* 0x01002d00ff0477ac */ /* 0x000e620008000a00 */
[----:B0-----:R-:W2:Y:S06]  /*0dd0*/  LDG.E R0, desc[UR36][R10.64+0x1c] ;  /* 0x00001c240a007981 */ /* 0x001eac000c1e1900 */
[----:B------:R0:W3:Y:S01]  /*0de0*/  LDC.64 R12, c[0x4][R2] ;  /* 0x01000000020c7b82 */ /* 0x0000e20000000a00 */
[----:B-1----:R-:W-:Y:S01]  /*0df0*/  IMAD.U32 R4, RZ, RZ, UR4 ;  /* 0x00000004ff047e24 */ /* 0x002fe2000f8e00ff */
[----:B------:R-:W-:Y:S01]  /*0e00*/  MOV R5, UR5 ;  /* 0x0000000500057c02 */ /* 0x000fe20008000f00 */
[----:B------:R-:W-:Y:S01]  /*0e10*/  IMAD.MOV.U32 R6, RZ, RZ, R16 ;  /* 0x000000ffff067224 */ /* 0x000fe200078e0010 */
[----:B------:R-:W-:Y:S01]  /*0e20*/  MOV R7, R17 ;  /* 0x0000001100077202 */ /* 0x000fe20000000f00 */
[----:B--2---:R-:W1:Y:S02]  /*0e30*/  F2F.F64.F32 R8, R0 ;  /* 0x0000000000087310 */ /* 0x004e640000201800 */
[----:B-1-3--:R0:W-:Y:S04]  /*0e40*/  STL.64 [R1], R8 ;  /* 0x0000000801007387 */ /* 0x00a1e80000100a00 */
[----:B------:R-:W-:-:S07]  /*0e50*/  LEPC R20, `(.L_x_61) ;  /* 0x000000001014794e */ /* 0x000fce0000000000 */
[----:B0-----:R-:W-:Y:S05]  /*0e60*/  CALL.ABS.NOINC R12 ;  /* 0x000000000c007343 */ /* 0x001fea0003c00000 */
.L_x_61:
        /* <DEDUP_REMOVED lines=12> */
.L_x_62:
        /* <DEDUP_REMOVED lines=12> */
.L_x_63:
[----:B------:R-:W0:Y:S01]  /*0ff0*/  LDC.64 R2, c[0x4][R2] ;  /* 0x0100000002027b82 */ /* 0x000e220000000a00 */
[----:B------:R-:W1:Y:S01]  /*1000*/  LDCU.64 UR4, c[0x4][0x170] ;  /* 0x01002e00ff0477ac */ /* 0x000e620008000a00 */
[----:B------:R-:W-:Y:S01]  /*1010*/  CS2R R6, SRZ ;  /* 0x0000000000067805 */ /* 0x000fe2000001ff00 */
[----:B-1----:R-:W-:Y:S01]  /*1020*/  IMAD.U32 R4, RZ, RZ, UR4 ;  /* 0x00000004ff047e24 */ /* 0x002fe2000f8e00ff */
[----:B------:R-:W-:-:S07]  /*1030*/  MOV R5, UR5 ;  /* 0x0000000500057c02 */ /* 0x000fce0008000f00 */
[----:B------:R-:W-:-:S07]  /*1040*/  LEPC R20, `(.L_x_64) ;  /* 0x000000001014794e */ /* 0x000fce0000000000 */
[----:B0-----:R-:W-:Y:S05]  /*1050*/  CALL.ABS.NOINC R2 ;  /* 0x0000000002007343 */ /* 0x001fea0003c00000 */
.L_x_64:
[----:B------:R-:W-:Y:S05]  /*1060*/  EXIT ;  /* 0x000000000000794d */ /* 0x000fea0003800000 */
.L_x_65:
        /* <DEDUP_REMOVED lines=9> */
.L_x_69:


//--------------------- .nv.global.init           --------------------------
	.section	.nv.global.init,"aw",@progbits
	.align	4
.nv.global.init:
	.type		__cudart_i2opi_f,@object
	.size		__cudart_i2opi_f,($str$1 - __cudart_i2opi_f)
__cudart_i2opi_f:
        /*0000*/ 	.byte	0x41, 0x90, 0x43, 0x3c, 0x99, 0x95, 0x62, 0xdb, 0xc0, 0xdd, 0x34, 0xf5, 0xd1, 0x57, 0x27, 0xfc
        /*0010*/ 	.byte	0x29, 0x15, 0x44, 0x4e, 0x6e, 0x83, 0xf9, 0xa2
	.type		$str$1,@object
	.size		$str$1,($str - $str$1)
$str$1:
        /*0018*/ 	.byte	0x0a, 0x00
	.type		$str,@object
	.size		$str,(.L_45 - $str)
$str:
        /*001a*/ 	.byte	0x25, 0x66, 0x20, 0x00
.L_45:


//--------------------- .nv.shared.reserved.0     --------------------------
	.section	.nv.shared.reserved.0,"aw",@nobits
	.weak		__nv_reservedSMEM_offset_0_alias
	.size		__nv_reservedSMEM_offset_0_alias, 0, 64
	.other		__nv_reservedSMEM_offset_0_alias,@"STO_CUDA_RESERVED_SHARED STV_DEFAULT"
__nv_reservedSMEM_offset_0_alias:
	.zero		0
	.zero		64


//--------------------- .nv.global                --------------------------
	.section	.nv.global,"aw",@nobits
.nv.global:
	.type		_ZN34_INTERNAL_b24dde5c_4_k_cu_481052096thrust24THRUST_300001_SM_1000_NS12placeholders2_8E,@object
	.size		_ZN34_INTERNAL_b24dde5c_4_k_cu_481052096thrust24THRUST_300001_SM_1000_NS12placeholders2_8E,(_ZN34_INTERNAL_b24dde5c_4_k_cu_481052094cuda3std3__45__cpo5crendE - _ZN34_INTERNAL_b24dde5c_4_k_cu_481052096thrust24THRUST_300001_SM_1000_NS12placeholders2_8E)
_ZN34_INTERNAL_b24dde5c_4_k_cu_481052096thrust24THRUST_300001_SM_1000_NS12placeholders2_8E:
	.zero		1
	.type		_ZN34_INTERNAL_b24dde5c_4_k_cu_481052094cuda3std3__45__cpo5crendE,@object
	.size		_ZN34_INTERNAL_b24dde5c_4_k_cu_481052094cuda3std3__45__cpo5crendE,(_ZN34_INTERNAL_b24dde5c_4_k_cu_481052094cuda3std6ranges3__45__cpo4dataE - _ZN34_INTERNAL_b24dde5c_4_k_cu_481052094cuda3std3__45__cpo5crendE)
_ZN34_INTERNAL_b24dde5c_4_k_cu_481052094cuda3std3__45__cpo5crendE:
	.zero		1
	.type		_ZN34_INTERNAL_b24dde5c_4_k_cu_481052094cuda3std6ranges3__45__cpo4dataE,@object
	.size		_ZN34_INTERNAL_b24dde5c_4_k_cu_481052094cuda3std6ranges3__45__cpo4dataE,(_ZN34_INTERNAL_b24dde5c_4_k_cu_481052096thrust24THRUST_300001_SM_1000_NS6system3cpp3parE - _ZN34_INTERNAL_b24dde5c_4_k_cu_481052094cuda3std6ranges3__45__cpo4dataE)
_ZN34_INTERNAL_b24dde5c_4_k_cu_481052094cuda3std6ranges3__45__cpo4dataE:
	.zero		1
	.type		_ZN34_INTERNAL_b24dde5c_4_k_cu_481052096thrust24THRUST_300001_SM_1000_NS6system3cpp3parE,@object
	.size		_ZN34_INTERNAL_b24dde5c_4_k_cu_481052096thrust24THRUST_300001_SM_1000_NS6system3cpp3parE,(_ZN34_INTERNAL_b24dde5c_4_k_cu_481052094cuda3std3__436_GLOBAL__N__b24dde5c_4_k_cu_481052096ignoreE - _ZN34_INTERNAL_b24dde5c_4_k_cu_481052096thrust24THRUST_300001_SM_1000_NS6system3cpp3parE)
_ZN34_INTERNAL_b24dde5c_4_k_cu_481052096thrust24THRUST_300001_SM_1000_NS6system3cpp3parE:
	.zero		1
	.type		_ZN34_INTERNAL_b24dde5c_4_k_cu_481052094cuda3std3__436_GLOBAL__N__b24dde5c_4_k_cu_481052096ignoreE,@object
	.size		_ZN34_INTERNAL_b24dde5c_4_k_cu_481052094cuda3std3__436_GLOBAL__N__b24dde5c_4_k_cu_481052096ignoreE,(_ZN34_INTERNAL_b24dde5c_4_k_cu_481052094cuda3std6ranges3__45__cpo7advanceE - _ZN34_INTERNAL_b24dde5c_4_k_cu_481052094cuda3std3__436_GLOBAL__N__b24dde5c_4_k_cu_481052096ignoreE)
_ZN34_INTERNAL_b24dde5c_4_k_cu_481052094cuda3std3__436_GLOBAL__N__b24dde5c_4_k_cu_481052096ignoreE:
	.zero		1
	.type		_ZN34_INTERNAL_b24dde5c_4_k_cu_481052094cuda3std6ranges3__45__cpo7advanceE,@object
	.size		_ZN34_INTERNAL_b24dde5c_4_k_cu_481052094cuda3std6ranges3__45__cpo7advanceE,(_ZN34_INTERNAL_b24dde5c_4_k_cu_481052096thrust24THRUST_300001_SM_1000_NS6deviceE - _ZN34_INTERNAL_b24dde5c_4_k_cu_481052094cuda3std6ranges3__45__cpo7advanceE)
_ZN34_INTERNAL_b24dde5c_4_k_cu_481052094cuda3std6ranges3__45__cpo7advanceE:
	.zero		1
	.type		_ZN34_INTERNAL_b24dde5c_4_k_cu_481052096thrust24THRUST_300001_SM_1000_NS6deviceE,@object
	.size		_ZN34_INTERNAL_b24dde5c_4_k_cu_481052096thrust24THRUST_300001_SM_1000_NS6deviceE,(_ZN34_INTERNAL_b24dde5c_4_k_cu_481052094cuda3std3__47nulloptE - _ZN34_INTERNAL_b24dde5c_4_k_cu_481052096thrust24THRUST_300001_SM_1000_NS6deviceE)
_ZN34_INTERNAL_b24dde5c_4_k_cu_481052096thrust24THRUST_300001_SM_1000_NS6deviceE:
	.zero		1
	.type		_ZN34_INTERNAL_b24dde5c_4_k_cu_481052094cuda3std3__47nulloptE,@object
	.size		_ZN34_INTERNAL_b24dde5c_4_k_cu_481052094cuda3std3__47nulloptE,(_ZN34_INTERNAL_b24dde5c_4_k_cu_481052094cuda3std6ranges3__45__cpo8distanceE - _ZN34_INTERNAL_b24dde5c_4_k_cu_481052094cuda3std3__47nulloptE)
_ZN34_INTERNAL_b24dde5c_4_k_cu_481052094cuda3std3__47nulloptE:
	.zero		1
	.type		_ZN34_INTERNAL_b24dde5c_4_k_cu_481052094cuda3std6ranges3__45__cpo8distanceE,@object
	.size		_ZN34_INTERNAL_b24dde5c_4_k_cu_481052094cuda3std6ranges3__45__cpo8distanceE,(_ZN34_INTERNAL_b24dde5c_4_k_cu_481052096thrust24THRUST_300001_SM_1000_NS12placeholders2_4E - _ZN34_INTERNAL_b24dde5c_4_k_cu_481052094cuda3std6ranges3__45__cpo8distanceE)
_ZN34_INTERNAL_b24dde5c_4_k_cu_481052094cuda3std6ranges3__45__cpo8distanceE:
	.zero		1
	.type		_ZN34_INTERNAL_b24dde5c_4_k_cu_481052096thrust24THRUST_300001_SM_1000_NS12placeholders2_4E,@object
	.size		_ZN34_INTERNAL_b24dde5c_4_k_cu_481052096thrust24THRUST_300001_SM_1000_NS12placeholders2_4E,(_ZN34_INTERNAL_b24dde5c_4_k_cu_481052094cuda3std3__45__cpo4cendE - _ZN34_INTERNAL_b24dde5c_4_k_cu_481052096thrust24THRUST_300001_SM_1000_NS12placeholders2_4E)
_ZN34_INTERNAL_b24dde5c_4_k_cu_481052096thrust24THRUST_300001_SM_1000_NS12placeholders2_4E:
	.zero		1
	.type		_ZN34_INTERNAL_b24dde5c_4_k_cu_481052094cuda3std3__45__cpo4cendE,@object
	.size		_ZN34_INTERNAL_b24dde5c_4_k_cu_481052094cuda3std3__45__cpo4cendE,(_ZN34_INTERNAL_b24dde5c_4_k_cu_481052094cuda3std6ranges3__45__cpo4cendE - _ZN34_INTERNAL_b24dde5c_4_k_cu_481052094cuda3std3__45__cpo4cendE)
_ZN34_INTERNAL_b24dde5c_4_k_cu_481052094cuda3std3__45__cpo4cendE:
	.zero		1
	.type		_ZN34_INTERNAL_b24dde5c_4_k_cu_481052094cuda3std6ranges3__45__cpo4cendE,@object
	.size		_ZN34_INTERNAL_b24dde5c_4_k_cu_481052094cuda3std6ranges3__45__cpo4cendE,(_ZN34_INTERNAL_b24dde5c_4_k_cu_481052096thrust24THRUST_300001_SM_1000_NS12placeholders3_10E - _ZN34_INTERNAL_b24dde5c_4_k_cu_481052094cuda3std6ranges3__45__cpo4cendE)
_ZN34_INTERNAL_b24dde5c_4_k_cu_481052094cuda3std6ranges3__45__cpo4cendE:
	.zero		1
	.type		_ZN34_INTERNAL_b24dde5c_4_k_cu_481052096thrust24THRUST_300001_SM_1000_NS12placeholders3_10E,@object
	.size		_ZN34_INTERNAL_b24dde5c_4_k_cu_481052096thrust24THRUST_300001_SM_1000_NS12placeholders3_10E,(_ZN34_INTERNAL_b24dde5c_4_k_cu_481052094cuda3std3__48in_placeE - _ZN34_INTERNAL_b24dde5c_4_k_cu_481052096thrust24THRUST_300001_SM_1000_NS12placeholders3_10E)
_ZN34_INTERNAL_b24dde5c_4_k_cu_481052096thrust24THRUST_300001_SM_1000_NS12placeholders3_10E:
	.zero		1
	.type		_ZN34_INTERNAL_b24dde5c_4_k_cu_481052094cuda3std3__48in_placeE,@object
	.size		_ZN34_INTERNAL_b24dde5c_4_k_cu_481052094cuda3std3__48in_placeE,(_ZN34_INTERNAL_b24dde5c_4_k_cu_481052094cuda3std6ranges3__45__cpo4sizeE - _ZN34_INTERNAL_b24dde5c_4_k_cu_481052094cuda3std3__48in_placeE)
_ZN34_INTERNAL_b24dde5c_4_k_cu_481052094cuda3std3__48in_placeE:
	.zero		1
	.type		_ZN34_INTERNAL_b24dde5c_4_k_cu_481052094cuda3std6ranges3__45__cpo4sizeE,@object
	.size		_ZN34_INTERNAL_b24dde5c_4_k_cu_481052094cuda3std6ranges3__45__cpo4sizeE,(_ZN34_INTERNAL_b24dde5c_4_k_cu_481052096thrust24THRUST_300001_SM_1000_NS12placeholders2_2E - _ZN34_INTERNAL_b24dde5c_4_k_cu_481052094cuda3std6ranges3__45__cpo4sizeE)
_ZN34_INTERNAL_b24dde5c_4_k_cu_481052094cuda3std6ranges3__45__cpo4sizeE:
	.zero		1
	.type		_ZN34_INTERNAL_b24dde5c_4_k_cu_481052096thrust24THRUST_300001_SM_1000_NS12placeholders2_2E,@object
	.size		_ZN34_INTERNAL_b24dde5c_4_k_cu_481052096thrust24THRUST_300001_SM_1000_NS12placeholders2_2E,(_ZN34_INTERNAL_b24dde5c_4_k_cu_481052094cuda3std3__45__cpo3endE - _ZN34_INTERNAL_b24dde5c_4_k_cu_481052096thrust24THRUST_300001_SM_1000_NS12placeholders2_2E)
_ZN34_INTERNAL_b24dde5c_4_k_cu_481052096thrust24THRUST_300001_SM_1000_NS12placeholders2_2E:
	.zero		1
	.type		_ZN34_INTERNAL_b24dde5c_4_k_cu_481052094cuda3std3__45__cpo3endE,@object
	.size		_ZN34_INTERNAL_b24dde5c_4_k_cu_481052094cuda3std3__45__cpo3endE,(_ZN34_INTERNAL_b24dde5c_4_k_cu_481052094cuda3std6ranges3__45__cpo3endE - _ZN34_INTERNAL_b24dde5c_4_k_cu_481052094cuda3std3__45__cpo3endE)
_ZN34_INTERNAL_b24dde5c_4_k_cu_481052094cuda3std3__45__cpo3endE:
	.zero		1
	.type		_ZN34_INTERNAL_b24dde5c_4_k_cu_481052094cuda3std6ranges3__45__cpo3endE,@object
	.size		_ZN34_INTERNAL_b24dde5c_4_k_cu_481052094cuda3std6ranges3__45__cpo3endE,(_ZN34_INTERNAL_b24dde5c_4_k_cu_481052096thrust24THRUST_300001_SM_1000_NS12placeholders2_6E - _ZN34_INTERNAL_b24dde5c_4_k_cu_481052094cuda3std6ranges3__45__cpo3endE)
_ZN34_INTERNAL_b24dde5c_4_k_cu_481052094cuda3std6ranges3__45__cpo3endE:
	.zero		1
	.type		_ZN34_INTERNAL_b24dde5c_4_k_cu_481052096thrust24THRUST_300001_SM_1000_NS12placeholders2_6E,@object
	.size		_ZN34_INTERNAL_b24dde5c_4_k_cu_481052096thrust24THRUST_300001_SM_1000_NS12placeholders2_6E,(_ZN34_INTERNAL_b24dde5c_4_k_cu_481052094cuda3std3__45__cpo4rendE - _ZN34_INTERNAL_b24dde5c_4_k_cu_481052096thrust24THRUST_300001_SM_1000_NS12placeholders2_6E)
_ZN34_INTERNAL_b24dde5c_4_k_cu_481052096thrust24THRUST_300001_SM_1000_NS12placeholders2_6E:
	.zero		1
	.type		_ZN34_INTERNAL_b24dde5c_4_k_cu_481052094cuda3std3__45__cpo4rendE,@object
	.size		_ZN34_INTERNAL_b24dde5c_4_k_cu_481052094cuda3std3__45__cpo4rendE,(_ZN34_INTERNAL_b24dde5c_4_k_cu_481052094cuda3std6ranges3__45__cpo4nextE - _ZN34_INTERNAL_b24dde5c_4_k_cu_481052094cuda3std3__45__cpo4rendE)
_ZN34_INTERNAL_b24dde5c_4_k_cu_481052094cuda3std3__45__cpo4rendE:
	.zero		1
	.type		_ZN34_INTERNAL_b24dde5c_4_k_cu_481052094cuda3std6ranges3__45__cpo4nextE,@object
	.size		_ZN34_INTERNAL_b24dde5c_4_k_cu_481052094cuda3std6ranges3__45__cpo4nextE,(_ZN34_INTERNAL_b24dde5c_4_k_cu_481052094cuda3std6ranges3__45__cpo4swapE - _ZN34_INTERNAL_b24dde5c_4_k_cu_481052094cuda3std6ranges3__45__cpo4nextE)
_ZN34_INTERNAL_b24dde5c_4_k_cu_481052094cuda3std6ranges3__45__cpo4nextE:
	.zero		1
	.type		_ZN34_INTERNAL_b24dde5c_4_k_cu_481052094cuda3std6ranges3__45__cpo4swapE,@object
	.size		_ZN34_INTERNAL_b24dde5c_4_k_cu_481052094cuda3std6ranges3__45__cpo4swapE,(_ZN34_INTERNAL_b24dde5c_4_k_cu_481052096thrust24THRUST_300001_SM_1000_NS8cuda_cub10par_nosyncE - _ZN34_INTERNAL_b24dde5c_4_k_cu_481052094cuda3std6ranges3__45__cpo4swapE)
_ZN34_INTERNAL_b24dde5c_4_k_cu_481052094cuda3std6ranges3__45__cpo4swapE:
	.zero		1
	.type		_ZN34_INTERNAL_b24dde5c_4_k_cu_481052096thrust24THRUST_300001_SM_1000_NS8cuda_cub10par_nosyncE,@object
	.size		_ZN34_INTERNAL_b24dde5c_4_k_cu_481052096thrust24THRUST_300001_SM_1000_NS8cuda_cub10par_nosyncE,(_ZN34_INTERNAL_b24dde5c_4_k_cu_481052096thrust24THRUST_300001_SM_1000_NS3seqE - _ZN34_INTERNAL_b24dde5c_4_k_cu_481052096thrust24THRUST_300001_SM_1000_NS8cuda_cub10par_nosyncE)
_ZN34_INTERNAL_b24dde5c_4_k_cu_481052096thrust24THRUST_300001_SM_1000_NS8cuda_cub10par_nosyncE:
	.zero		1
	.type		_ZN34_INTERNAL_b24dde5c_4_k_cu_481052096thrust24THRUST_300001_SM_1000_NS3seqE,@object
	.size		_ZN34_INTERNAL_b24dde5c_4_k_cu_481052096thrust24THRUST_300001_SM_1000_NS3seqE,(_ZN34_INTERNAL_b24dde5c_4_k_cu_481052094cuda3std3__420unreachable_sentinelE - _ZN34_INTERNAL_b24dde5c_4_k_cu_481052096thrust24THRUST_300001_SM_1000_NS3seqE)
_ZN34_INTERNAL_b24dde5c_4_k_cu_481052096thrust24THRUST_300001_SM_1000_NS3seqE:
	.zero		1
	.type		_ZN34_INTERNAL_b24dde5c_4_k_cu_481052094cuda3std3__420unreachable_sentinelE,@object
	.size		_ZN34_INTERNAL_b24dde5c_4_k_cu_481052094cuda3std3__420unreachable_sentinelE,(_ZN34_INTERNAL_b24dde5c_4_k_cu_481052094cuda3std6ranges3__45__cpo5ssizeE - _ZN34_INTERNAL_b24dde5c_4_k_cu_481052094cuda3std3__420unreachable_sentinelE)
_ZN34_INTERNAL_b24dde5c_4_k_cu_481052094cuda3std3__420unreachable_sentinelE:
	.zero		1
	.type		_ZN34_INTERNAL_b24dde5c_4_k_cu_481052094cuda3std6ranges3__45__cpo5ssizeE,@object
	.size		_ZN34_INTERNAL_b24dde5c_4_k_cu_481052094cuda3std6ranges3__45__cpo5ssizeE,(_ZN34_INTERNAL_b24dde5c_4_k_cu_481052096thrust24THRUST_300001_SM_1000_NS12placeholders2_3E - _ZN34_INTERNAL_b24dde5c_4_k_cu_481052094cuda3std6ranges3__45__cpo5ssizeE)
_ZN34_INTERNAL_b24dde5c_4_k_cu_481052094cuda3std6ranges3__45__cpo5ssizeE:
	.zero		1
	.type		_ZN34_INTERNAL_b24dde5c_4_k_cu_481052096thrust24THRUST_300001_SM_1000_NS12placeholders2_3E,@object
	.size		_ZN34_INTERNAL_b24dde5c_4_k_cu_481052096thrust24THRUST_300001_SM_1000_NS12placeholders2_3E,(_ZN34_INTERNAL_b24dde5c_4_k_cu_481052094cuda3std3__45__cpo6cbeginE - _ZN34_INTERNAL_b24dde5c_4_k_cu_481052096thrust24THRUST_300001_SM_1000_NS12placeholders2_3E)
_ZN34_INTERNAL_b24dde5c_4_k_cu_481052096thrust24THRUST_300001_SM_1000_NS12placeholders2_3E:
	.zero		1
	.type		_ZN34_INTERNAL_b24dde5c_4_k_cu_481052094cuda3std3__45__cpo6cbeginE,@object
	.size		_ZN34_INTERNAL_b24dde5c_4_k_cu_481052094cuda3std3__45__cpo6cbeginE,(_ZN34_INTERNAL_b24dde5c_4_k_cu_481052094cuda3std6ranges3__45__cpo6cbeginE - _ZN34_INTERNAL_b24dde5c_4_k_cu_481052094cuda3std3__45__cpo6cbeginE)
_ZN34_INTERNAL_b24dde5c_4_k_cu_481052094cuda3std3__45__cpo6cbeginE:
	.zero		1
	.type		_ZN34_INTERNAL_b24dde5c_4_k_cu_481052094cuda3std6ranges3__45__cpo6cbeginE,@object
	.size		_ZN34_INTERNAL_b24dde5c_4_k_cu_481052094cuda3std6ranges3__45__cpo6cbeginE,(_ZN34_INTERNAL_b24dde5c_4_k_cu_481052096thrust24THRUST_300001_SM_1000_NS12placeholders2_7E - _ZN34_INTERNAL_b24dde5c_4_k_cu_481052094cuda3std6ranges3__45__cpo6cbeginE)
_ZN34_INTERNAL_b24dde5c_4_k_cu_481052094cuda3std6ranges3__45__cpo6cbeginE:
	.zero		1
	.type		_ZN34_INTERNAL_b24dde5c_4_k_cu_481052096thrust24THRUST_300001_SM_1000_NS12placeholders2_7E,@object
	.size		_ZN34_INTERNAL_b24dde5c_4_k_cu_481052096thrust24THRUST_300001_SM_1000_NS12placeholders2_7E,(_ZN34_INTERNAL_b24dde5c_4_k_cu_481052094cuda3std3__45__cpo7crbeginE - _ZN34_INTERNAL_b24dde5c_4_k_cu_481052096thrust24THRUST_300001_SM_1000_NS12placeholders2_7E)
_ZN34_INTERNAL_b24dde5c_4_k_cu_481052096thrust24THRUST_300001_SM_1000_NS12placeholders2_7E:
	.zero		1
	.type		_ZN34_INTERNAL_b24dde5c_4_k_cu_481052094cuda3std3__45__cpo7crbeginE,@object
	.size		_ZN34_INTERNAL_b24dde5c_4_k_cu_481052094cuda3std3__45__cpo7crbeginE,(_ZN34_INTERNAL_b24dde5c_4_k_cu_481052094cuda3std6ranges3__45__cpo4prevE - _ZN34_INTERNAL_b24dde5c_4_k_cu_481052094cuda3std3__45__cpo7crbeginE)
_ZN34_INTERNAL_b24dde5c_4_k_cu_481052094cuda3std3__45__cpo7crbeginE:
	.zero		1
	.type		_ZN34_INTERNAL_b24dde5c_4_k_cu_481052094cuda3std6ranges3__45__cpo4prevE,@object
	.size		_ZN34_INTERNAL_b24dde5c_4_k_cu_481052094cuda3std6ranges3__45__cpo4prevE,(_ZN34_INTERNAL_b24dde5c_4_k_cu_481052094cuda3std6ranges3__45__cpo9iter_moveE - _ZN34_INTERNAL_b24dde5c_4_k_cu_481052094cuda3std6ranges3__45__cpo4prevE)
_ZN34_INTERNAL_b24dde5c_4_k_cu_481052094cuda3std6ranges3__45__cpo4prevE:
	.zero		1
	.type		_ZN34_INTERNAL_b24dde5c_4_k_cu_481052094cuda3std6ranges3__45__cpo9iter_moveE,@object
	.size		_ZN34_INTERNAL_b24dde5c_4_k_cu_481052094cuda3std6ranges3__45__cpo9iter_moveE,(_ZN34_INTERNAL_b24dde5c_4_k_cu_481052096thrust24THRUST_300001_SM_1000_NS6system6detail10sequential3seqE - _ZN34_INTERNAL_b24dde5c_4_k_cu_481052094cuda3std6ranges3__45__cpo9iter_moveE)
_ZN34_INTERNAL_b24dde5c_4_k_cu_481052094cuda3std6ranges3__45__cpo9iter_moveE:
	.zero		1
	.type		_ZN34_INTERNAL_b24dde5c_4_k_cu_481052096thrust24THRUST_300001_SM_1000_NS6system6detail10sequential3seqE,@object
	.size		_ZN34_INTERNAL_b24dde5c_4_k_cu_481052096thrust24THRUST_300001_SM_1000_NS6system6detail10sequential3seqE,(_ZN34_INTERNAL_b24dde5c_4_k_cu_481052096thrust24THRUST_300001_SM_1000_NS12placeholders2_9E - _ZN34_INTERNAL_b24dde5c_4_k_cu_481052096thrust24THRUST_300001_SM_1000_NS6system6detail10sequential3seqE)
_ZN34_INTERNAL_b24dde5c_4_k_cu_481052096thrust24THRUST_300001_SM_1000_NS6system6detail10sequential3seqE:
	.zero		1
	.type		_ZN34_INTERNAL_b24dde5c_4_k_cu_481052096thrust24THRUST_300001_SM_1000_NS12placeholders2_9E,@object
	.size		_ZN34_INTERNAL_b24dde5c_4_k_cu_481052096thrust24THRUST_300001_SM_1000_NS12placeholders2_9E,(_ZN34_INTERNAL_b24dde5c_4_k_cu_481052094cuda3std3__419piecewise_constructE - _ZN34_INTERNAL_b24dde5c_4_k_cu_481052096thrust24THRUST_300001_SM_1000_NS12placeholders2_9E)
_ZN34_INTERNAL_b24dde5c_4_k_cu_481052096thrust24THRUST_300001_SM_1000_NS12placeholders2_9E:
	.zero		1
	.type		_ZN34_INTERNAL_b24dde5c_4_k_cu_481052094cuda3std3__419piecewise_constructE,@object
	.size		_ZN34_INTERNAL_b24dde5c_4_k_cu_481052094cuda3std3__419piecewise_constructE,(_ZN34_INTERNAL_b24dde5c_4_k_cu_481052094cuda3std6ranges3__45__cpo5cdataE - _ZN34_INTERNAL_b24dde5c_4_k_cu_481052094cuda3std3__419piecewise_constructE)
_ZN34_INTERNAL_b24dde5c_4_k_cu_481052094cuda3std3__419piecewise_constructE:
	.zero		1
	.type		_ZN34_INTERNAL_b24dde5c_4_k_cu_481052094cuda3std6ranges3__45__cpo5cdataE,@object
	.size		_ZN34_INTERNAL_b24dde5c_4_k_cu_481052094cuda3std6ranges3__45__cpo5cdataE,(_ZN34_INTERNAL_b24dde5c_4_k_cu_481052096thrust24THRUST_300001_SM_1000_NS12placeholders2_1E - _ZN34_INTERNAL_b24dde5c_4_k_cu_481052094cuda3std6ranges3__45__cpo5cdataE)
_ZN34_INTERNAL_b24dde5c_4_k_cu_481052094cuda3std6ranges3__45__cpo5cdataE:
	.zero		1
	.type		_ZN34_INTERNAL_b24dde5c_4_k_cu_481052096thrust24THRUST_300001_SM_1000_NS12placeholders2_1E,@object
	.size		_ZN34_INTERNAL_b24dde5c_4_k_cu_481052096thrust24THRUST_300001_SM_1000_NS12placeholders2_1E,(_ZN34_INTERNAL_b24dde5c_4_k_cu_481052094cuda3std3__45__cpo5beginE - _ZN34_INTERNAL_b24dde5c_4_k_cu_481052096thrust24THRUST_300001_SM_1000_NS12placeholders2_1E)
_ZN34_INTERNAL_b24dde5c_4_k_cu_481052096thrust24THRUST_300001_SM_1000_NS12placeholders2_1E:
	.zero		1
	.type		_ZN34_INTERNAL_b24dde5c_4_k_cu_481052094cuda3std3__45__cpo5beginE,@object
	.size		_ZN34_INTERNAL_b24dde5c_4_k_cu_481052094cuda3std3__45__cpo5beginE,(_ZN34_INTERNAL_b24dde5c_4_k_cu_481052094cuda3std6ranges3__45__cpo5beginE - _ZN34_INTERNAL_b24dde5c_4_k_cu_481052094cuda3std3__45__cpo5beginE)
_ZN34_INTERNAL_b24dde5c_4_k_cu_481052094cuda3std3__45__cpo5beginE:
	.zero		1
	.type		_ZN34_INTERNAL_b24dde5c_4_k_cu_481052094cuda3std6ranges3__45__cpo5beginE,@object
	.size		_ZN34_INTERNAL_b24dde5c_4_k_cu_481052094cuda3std6ranges3__45__cpo5beginE,(_ZN34_INTERNAL_b24dde5c_4_k_cu_481052096thrust24THRUST_300001_SM_1000_NS12placeholders2_5E - _ZN34_INTERNAL_b24dde5c_4_k_cu_481052094cuda3std6ranges3__45__cpo5beginE)
_ZN34_INTERNAL_b24dde5c_4_k_cu_481052094cuda3std6ranges3__45__cpo5beginE:
	.zero		1
	.type		_ZN34_INTERNAL_b24dde5c_4_k_cu_481052096thrust24THRUST_300001_SM_1000_NS12placeholders2_5E,@object
	.size		_ZN34_INTERNAL_b24dde5c_4_k_cu_481052096thrust24THRUST_300001_SM_1000_NS12placeholders2_5E,(_ZN34_INTERNAL_b24dde5c_4_k_cu_481052094cuda3std3__45__cpo6rbeginE - _ZN34_INTERNAL_b24dde5c_4_k_cu_481052096thrust24THRUST_300001_SM_1000_NS12placeholders2_5E)
_ZN34_INTERNAL_b24dde5c_4_k_cu_481052096thrust24THRUST_300001_SM_1000_NS12placeholders2_5E:
	.zero		1
	.type		_ZN34_INTERNAL_b24dde5c_4_k_cu_481052094cuda3std3__45__cpo6rbeginE,@object
	.size		_ZN34_INTERNAL_b24dde5c_4_k_cu_481052094cuda3std3__45__cpo6rbeginE,(_ZN34_INTERNAL_b24dde5c_4_k_cu_481052094cuda3std6ranges3__45__cpo9iter_swapE - _ZN34_INTERNAL_b24dde5c_4_k_cu_481052094cuda3std3__45__cpo6rbeginE)
_ZN34_INTERNAL_b24dde5c_4_k_cu_481052094cuda3std3__45__cpo6rbeginE:
	.zero		1
	.type		_ZN34_INTERNAL_b24dde5c_4_k_cu_481052094cuda3std6ranges3__45__cpo9iter_swapE,@object
	.size		_ZN34_INTERNAL_b24dde5c_4_k_cu_481052094cuda3std6ranges3__45__cpo9iter_swapE,(_ZN34_INTERNAL_b24dde5c_4_k_cu_481052094cuda3std3__48unexpectE - _ZN34_INTERNAL_b24dde5c_4_k_cu_481052094cuda3std6ranges3__45__cpo9iter_swapE)
_ZN34_INTERNAL_b24dde5c_4_k_cu_481052094cuda3std6ranges3__45__cpo9iter_swapE:
	.zero		1
	.type		_ZN34_INTERNAL_b24dde5c_4_k_cu_481052094cuda3std3__48unexpectE,@object
	.size		_ZN34_INTERNAL_b24dde5c_4_k_cu_481052094cuda3std3__48unexpectE,(_ZN34_INTERNAL_b24dde5c_4_k_cu_481052096thrust24THRUST_300001_SM_1000_NS8cuda_cub3parE - _ZN34_INTERNAL_b24dde5c_4_k_cu_481052094cuda3std3__48unexpectE)
_ZN34_INTERNAL_b24dde5c_4_k_cu_481052094cuda3std3__48unexpectE:
	.zero		1
	.type		_ZN34_INTERNAL_b24dde5c_4_k_cu_481052096thrust24THRUST_300001_SM_1000_NS8cuda_cub3parE,@object
	.size		_ZN34_INTERNAL_b24dde5c_4_k_cu_481052096thrust24THRUST_300001_SM_1000_NS8cuda_cub3parE,(.L_29 - _ZN34_INTERNAL_b24dde5c_4_k_cu_481052096thrust24THRUST_300001_SM_1000_NS8cuda_cub3parE)
_ZN34_INTERNAL_b24dde5c_4_k_cu_481052096thrust24THRUST_300001_SM_1000_NS8cuda_cub3parE:
	.zero		1
.L_29:


//--------------------- .nv.shared._Z7kernel4ILi128ELi32ELi32EEvPKfPfi --------------------------
	.section	.nv.shared._Z7kernel4ILi128ELi32ELi32EEvPKfPfi,"aw",@nobits
	.sectionflags	@""
	.align	4
.nv.shared._Z7kernel4ILi128ELi32ELi32EEvPKfPfi:
	.zero		1536


//--------------------- .nv.constant0._ZN3cub18CUB_300001_SM_10006detail8for_each13static_kernelINS2_12policy_hub_t12policy_500_tElN6thrust24THRUST_300001_SM_1000_NS8cuda_cub6__fill7functorIPffEEEEvT0_T1_ --------------------------
	.section	.nv.constant0._ZN3cub18CUB_300001_SM_10006detail8for_each13static_kernelINS2_12policy_hub_t12policy_500_tElN6thrust24THRUST_300001_SM_1000_NS8cuda_cub6__fill7functorIPffEEEEvT0_T1_,"a",@progbits
	.sectionflags	@""
	.align	4
.nv.constant0._ZN3cub18CUB_300001_SM_10006detail8for_each13static_kernelINS2_12policy_hub_t12policy_500_tElN6thrust24THRUST_300001_SM_1000_NS8cuda_cub6__fill7functorIPffEEEEvT0_T1_:
	.zero		920


//--------------------- .nv.constant0._ZN3cub18CUB_300001_SM_10006detail11EmptyKernelIvEEvv --------------------------
	.section	.nv.constant0._ZN3cub18CUB_300001_SM_10006detail11EmptyKernelIvEEvv,"a",@progbits
	.sectionflags	@""
	.align	4
.nv.constant0._ZN3cub18CUB_300001_SM_10006detail11EmptyKernelIvEEvv:
	.zero		896


//--------------------- .nv.constant0._Z7kernel4ILi128ELi32ELi32EEvPKfPfi --------------------------
	.section	.nv.constant0._Z7kernel4ILi128ELi32ELi32EEvPKfPfi,"a",@progbits
	.sectionflags	@""
	.align	4
.nv.constant0._Z7kernel4ILi128ELi32ELi32EEvPKfPfi:
	.zero		916


//--------------------- .nv.constant0._Z11printkernelPfS_ --------------------------
	.section	.nv.constant0._Z11printkernelPfS_,"a",@progbits
	.sectionflags	@""
	.align	4
.nv.constant0._Z11printkernelPfS_:
	.zero		912


//--------------------- SYMBOLS --------------------------

	.type		.nv.reservedSmem.offset0,@object
	.size		.nv.reservedSmem.offset0,0x4
	.type		.nv.reservedSmem.cap,@object
	.size		.nv.reservedSmem.cap,0x4
	.type		vprintf,@function
